//
// Generated by NVIDIA NVVM Compiler
//
// Compiler Build ID: CL-36424714
// Cuda compilation tools, release 13.0, V13.0.88
// Based on NVVM 20.0.0
//

.version 9.0
.target sm_100
.address_size 64

	// .globl	_Z22convolutionKernelNaivePhS_PKfiiii
.extern .shared .align 16 .b8 sharedData[];

.visible .entry _Z22convolutionKernelNaivePhS_PKfiiii(
	.param .u64 .ptr .align 1 _Z22convolutionKernelNaivePhS_PKfiiii_param_0,
	.param .u64 .ptr .align 1 _Z22convolutionKernelNaivePhS_PKfiiii_param_1,
	.param .u64 .ptr .align 1 _Z22convolutionKernelNaivePhS_PKfiiii_param_2,
	.param .u32 _Z22convolutionKernelNaivePhS_PKfiiii_param_3,
	.param .u32 _Z22convolutionKernelNaivePhS_PKfiiii_param_4,
	.param .u32 _Z22convolutionKernelNaivePhS_PKfiiii_param_5,
	.param .u32 _Z22convolutionKernelNaivePhS_PKfiiii_param_6
)
{
	.reg .pred 	%p<59>;
	.reg .b16 	%rs<20>;
	.reg .b32 	%r<157>;
	.reg .b32 	%f<70>;
	.reg .b64 	%rd<65>;

	ld.param.u64 	%rd4, [_Z22convolutionKernelNaivePhS_PKfiiii_param_0];
	ld.param.u64 	%rd5, [_Z22convolutionKernelNaivePhS_PKfiiii_param_1];
	ld.param.u64 	%rd6, [_Z22convolutionKernelNaivePhS_PKfiiii_param_2];
	ld.param.u32 	%r34, [_Z22convolutionKernelNaivePhS_PKfiiii_param_3];
	ld.param.u32 	%r35, [_Z22convolutionKernelNaivePhS_PKfiiii_param_4];
	ld.param.u32 	%r38, [_Z22convolutionKernelNaivePhS_PKfiiii_param_5];
	ld.param.u32 	%r37, [_Z22convolutionKernelNaivePhS_PKfiiii_param_6];
	cvta.to.global.u64 	%rd1, %rd6;
	cvta.to.global.u64 	%rd2, %rd4;
	cvta.to.global.u64 	%rd3, %rd5;
	mov.u32 	%r39, %ctaid.x;
	mov.u32 	%r40, %ntid.x;
	mov.u32 	%r41, %tid.x;
	mad.lo.s32 	%r1, %r39, %r40, %r41;
	mov.u32 	%r42, %ctaid.y;
	mov.u32 	%r43, %ntid.y;
	mov.u32 	%r44, %tid.y;
	mad.lo.s32 	%r45, %r42, %r43, %r44;
	setp.ge.s32 	%p1, %r1, %r35;
	setp.ge.s32 	%p2, %r45, %r38;
	or.pred  	%p3, %p1, %p2;
	setp.lt.s32 	%p4, %r37, 1;
	or.pred  	%p5, %p3, %p4;
	@%p5 bra 	$L__BB0_28;
	shr.u32 	%r46, %r34, 31;
	add.s32 	%r47, %r34, %r46;
	shr.s32 	%r48, %r47, 1;
	setp.lt.s32 	%p6, %r34, 1;
	sub.s32 	%r3, %r1, %r48;
	sub.s32 	%r4, %r45, %r48;
	add.s32 	%r5, %r35, -1;
	mad.lo.s32 	%r49, %r35, %r45, %r1;
	mul.lo.s32 	%r6, %r49, %r37;
	@%p6 bra 	$L__BB0_17;
	and.b32  	%r7, %r34, 7;
	and.b32  	%r8, %r34, 3;
	and.b32  	%r9, %r34, 2147483640;
	add.s32 	%r10, %r38, -1;
	mov.b32 	%r147, 0;
$L__BB0_3:
	mov.f32 	%f69, 0f00000000;
	mov.b32 	%r148, 0;
$L__BB0_4:
	setp.lt.u32 	%p15, %r34, 8;
	add.s32 	%r60, %r4, %r148;
	setp.lt.s32 	%p16, %r60, 0;
	setp.lt.s32 	%p17, %r60, %r38;
	selp.b32 	%r61, %r60, %r10, %p17;
	selp.b32 	%r62, 0, %r61, %p16;
	mul.lo.s32 	%r13, %r62, %r35;
	mul.lo.s32 	%r14, %r148, %r34;
	mov.b32 	%r151, 0;
	@%p15 bra 	$L__BB0_7;
	mov.b32 	%r149, 0;
$L__BB0_6:
	.pragma "nounroll";
	add.s32 	%r64, %r3, %r149;
	setp.lt.s32 	%p18, %r64, 0;
	setp.lt.s32 	%p19, %r64, %r35;
	selp.b32 	%r65, %r64, %r5, %p19;
	selp.b32 	%r66, 0, %r65, %p18;
	add.s32 	%r67, %r66, %r13;
	mad.lo.s32 	%r68, %r67, %r37, %r147;
	cvt.s64.s32 	%rd15, %r68;
	add.s64 	%rd16, %rd2, %rd15;
	ld.global.u8 	%rs5, [%rd16];
	cvt.rn.f32.u16 	%f16, %rs5;
	add.s32 	%r69, %r149, %r14;
	mul.wide.u32 	%rd17, %r69, 4;
	add.s64 	%rd18, %rd1, %rd17;
	ld.global.f32 	%f17, [%rd18];
	fma.rn.f32 	%f18, %f17, %f16, %f69;
	add.s32 	%r70, %r64, 1;
	setp.lt.s32 	%p20, %r70, 0;
	setp.lt.s32 	%p21, %r70, %r35;
	selp.b32 	%r71, %r70, %r5, %p21;
	selp.b32 	%r72, 0, %r71, %p20;
	add.s32 	%r73, %r72, %r13;
	mad.lo.s32 	%r74, %r73, %r37, %r147;
	cvt.s64.s32 	%rd19, %r74;
	add.s64 	%rd20, %rd2, %rd19;
	ld.global.u8 	%rs6, [%rd20];
	cvt.rn.f32.u16 	%f19, %rs6;
	ld.global.f32 	%f20, [%rd18+4];
	fma.rn.f32 	%f21, %f20, %f19, %f18;
	add.s32 	%r75, %r64, 2;
	setp.lt.s32 	%p22, %r75, 0;
	setp.lt.s32 	%p23, %r75, %r35;
	selp.b32 	%r76, %r75, %r5, %p23;
	selp.b32 	%r77, 0, %r76, %p22;
	add.s32 	%r78, %r77, %r13;
	mad.lo.s32 	%r79, %r78, %r37, %r147;
	cvt.s64.s32 	%rd21, %r79;
	add.s64 	%rd22, %rd2, %rd21;
	ld.global.u8 	%rs7, [%rd22];
	cvt.rn.f32.u16 	%f22, %rs7;
	ld.global.f32 	%f23, [%rd18+8];
	fma.rn.f32 	%f24, %f23, %f22, %f21;
	add.s32 	%r80, %r64, 3;
	setp.lt.s32 	%p24, %r80, 0;
	setp.lt.s32 	%p25, %r80, %r35;
	selp.b32 	%r81, %r80, %r5, %p25;
	selp.b32 	%r82, 0, %r81, %p24;
	add.s32 	%r83, %r82, %r13;
	mad.lo.s32 	%r84, %r83, %r37, %r147;
	cvt.s64.s32 	%rd23, %r84;
	add.s64 	%rd24, %rd2, %rd23;
	ld.global.u8 	%rs8, [%rd24];
	cvt.rn.f32.u16 	%f25, %rs8;
	ld.global.f32 	%f26, [%rd18+12];
	fma.rn.f32 	%f27, %f26, %f25, %f24;
	add.s32 	%r85, %r64, 4;
	setp.lt.s32 	%p26, %r85, 0;
	setp.lt.s32 	%p27, %r85, %r35;
	selp.b32 	%r86, %r85, %r5, %p27;
	selp.b32 	%r87, 0, %r86, %p26;
	add.s32 	%r88, %r87, %r13;
	mad.lo.s32 	%r89, %r88, %r37, %r147;
	cvt.s64.s32 	%rd25, %r89;
	add.s64 	%rd26, %rd2, %rd25;
	ld.global.u8 	%rs9, [%rd26];
	cvt.rn.f32.u16 	%f28, %rs9;
	ld.global.f32 	%f29, [%rd18+16];
	fma.rn.f32 	%f30, %f29, %f28, %f27;
	add.s32 	%r90, %r64, 5;
	setp.lt.s32 	%p28, %r90, 0;
	setp.lt.s32 	%p29, %r90, %r35;
	selp.b32 	%r91, %r90, %r5, %p29;
	selp.b32 	%r92, 0, %r91, %p28;
	add.s32 	%r93, %r92, %r13;
	mad.lo.s32 	%r94, %r93, %r37, %r147;
	cvt.s64.s32 	%rd27, %r94;
	add.s64 	%rd28, %rd2, %rd27;
	ld.global.u8 	%rs10, [%rd28];
	cvt.rn.f32.u16 	%f31, %rs10;
	ld.global.f32 	%f32, [%rd18+20];
	fma.rn.f32 	%f33, %f32, %f31, %f30;
	add.s32 	%r95, %r64, 6;
	setp.lt.s32 	%p30, %r95, 0;
	setp.lt.s32 	%p31, %r95, %r35;
	selp.b32 	%r96, %r95, %r5, %p31;
	selp.b32 	%r97, 0, %r96, %p30;
	add.s32 	%r98, %r97, %r13;
	mad.lo.s32 	%r99, %r98, %r37, %r147;
	cvt.s64.s32 	%rd29, %r99;
	add.s64 	%rd30, %rd2, %rd29;
	ld.global.u8 	%rs11, [%rd30];
	cvt.rn.f32.u16 	%f34, %rs11;
	ld.global.f32 	%f35, [%rd18+24];
	fma.rn.f32 	%f36, %f35, %f34, %f33;
	add.s32 	%r100, %r64, 7;
	setp.lt.s32 	%p32, %r100, 0;
	setp.lt.s32 	%p33, %r100, %r35;
	selp.b32 	%r101, %r100, %r5, %p33;
	selp.b32 	%r102, 0, %r101, %p32;
	add.s32 	%r103, %r102, %r13;
	mad.lo.s32 	%r104, %r103, %r37, %r147;
	cvt.s64.s32 	%rd31, %r104;
	add.s64 	%rd32, %rd2, %rd31;
	ld.global.u8 	%rs12, [%rd32];
	cvt.rn.f32.u16 	%f37, %rs12;
	ld.global.f32 	%f38, [%rd18+28];
	fma.rn.f32 	%f69, %f38, %f37, %f36;
	add.s32 	%r149, %r149, 8;
	setp.ne.s32 	%p34, %r149, %r9;
	mov.u32 	%r151, %r9;
	@%p34 bra 	$L__BB0_6;
$L__BB0_7:
	setp.eq.s32 	%p35, %r7, 0;
	@%p35 bra 	$L__BB0_15;
	add.s32 	%r105, %r7, -1;
	setp.lt.u32 	%p36, %r105, 3;
	@%p36 bra 	$L__BB0_10;
	add.s32 	%r106, %r3, %r151;
	setp.lt.s32 	%p37, %r106, 0;
	setp.lt.s32 	%p38, %r106, %r35;
	selp.b32 	%r107, %r106, %r5, %p38;
	selp.b32 	%r108, 0, %r107, %p37;
	add.s32 	%r109, %r108, %r13;
	mad.lo.s32 	%r110, %r109, %r37, %r147;
	cvt.s64.s32 	%rd33, %r110;
	add.s64 	%rd34, %rd2, %rd33;
	ld.global.u8 	%rs13, [%rd34];
	cvt.rn.f32.u16 	%f40, %rs13;
	add.s32 	%r111, %r151, %r14;
	mul.wide.u32 	%rd35, %r111, 4;
	add.s64 	%rd36, %rd1, %rd35;
	ld.global.f32 	%f41, [%rd36];
	fma.rn.f32 	%f42, %f41, %f40, %f69;
	add.s32 	%r112, %r106, 1;
	setp.lt.s32 	%p39, %r112, 0;
	setp.lt.s32 	%p40, %r112, %r35;
	selp.b32 	%r113, %r112, %r5, %p40;
	selp.b32 	%r114, 0, %r113, %p39;
	add.s32 	%r115, %r114, %r13;
	mad.lo.s32 	%r116, %r115, %r37, %r147;
	cvt.s64.s32 	%rd37, %r116;
	add.s64 	%rd38, %rd2, %rd37;
	ld.global.u8 	%rs14, [%rd38];
	cvt.rn.f32.u16 	%f43, %rs14;
	cvt.u64.u32 	%rd39, %r14;
	cvt.u64.u32 	%rd40, %r151;
	add.s64 	%rd41, %rd40, %rd39;
	shl.b64 	%rd42, %rd41, 2;
	add.s64 	%rd43, %rd1, %rd42;
	ld.global.f32 	%f44, [%rd43+4];
	fma.rn.f32 	%f45, %f44, %f43, %f42;
	add.s32 	%r117, %r106, 2;
	setp.lt.s32 	%p41, %r117, 0;
	setp.lt.s32 	%p42, %r117, %r35;
	selp.b32 	%r118, %r117, %r5, %p42;
	selp.b32 	%r119, 0, %r118, %p41;
	add.s32 	%r120, %r119, %r13;
	mad.lo.s32 	%r121, %r120, %r37, %r147;
	cvt.s64.s32 	%rd44, %r121;
	add.s64 	%rd45, %rd2, %rd44;
	ld.global.u8 	%rs15, [%rd45];
	cvt.rn.f32.u16 	%f46, %rs15;
	ld.global.f32 	%f47, [%rd43+8];
	fma.rn.f32 	%f48, %f47, %f46, %f45;
	add.s32 	%r122, %r106, 3;
	setp.lt.s32 	%p43, %r122, 0;
	setp.lt.s32 	%p44, %r122, %r35;
	selp.b32 	%r123, %r122, %r5, %p44;
	selp.b32 	%r124, 0, %r123, %p43;
	add.s32 	%r125, %r124, %r13;
	mad.lo.s32 	%r126, %r125, %r37, %r147;
	cvt.s64.s32 	%rd46, %r126;
	add.s64 	%rd47, %rd2, %rd46;
	ld.global.u8 	%rs16, [%rd47];
	cvt.rn.f32.u16 	%f49, %rs16;
	ld.global.f32 	%f50, [%rd43+12];
	fma.rn.f32 	%f69, %f50, %f49, %f48;
	add.s32 	%r151, %r151, 4;
$L__BB0_10:
	setp.eq.s32 	%p45, %r8, 0;
	@%p45 bra 	$L__BB0_15;
	setp.eq.s32 	%p46, %r8, 1;
	@%p46 bra 	$L__BB0_13;
	add.s32 	%r127, %r3, %r151;
	setp.lt.s32 	%p47, %r127, 0;
	setp.lt.s32 	%p48, %r127, %r35;
	selp.b32 	%r128, %r127, %r5, %p48;
	selp.b32 	%r129, 0, %r128, %p47;
	add.s32 	%r130, %r129, %r13;
	mad.lo.s32 	%r131, %r130, %r37, %r147;
	cvt.s64.s32 	%rd48, %r131;
	add.s64 	%rd49, %rd2, %rd48;
	ld.global.u8 	%rs17, [%rd49];
	cvt.rn.f32.u16 	%f52, %rs17;
	add.s32 	%r132, %r151, %r14;
	mul.wide.u32 	%rd50, %r132, 4;
	add.s64 	%rd51, %rd1, %rd50;
	ld.global.f32 	%f53, [%rd51];
	fma.rn.f32 	%f54, %f53, %f52, %f69;
	add.s32 	%r133, %r127, 1;
	setp.lt.s32 	%p49, %r133, 0;
	setp.lt.s32 	%p50, %r133, %r35;
	selp.b32 	%r134, %r133, %r5, %p50;
	selp.b32 	%r135, 0, %r134, %p49;
	add.s32 	%r136, %r135, %r13;
	mad.lo.s32 	%r137, %r136, %r37, %r147;
	cvt.s64.s32 	%rd52, %r137;
	add.s64 	%rd53, %rd2, %rd52;
	ld.global.u8 	%rs18, [%rd53];
	cvt.rn.f32.u16 	%f55, %rs18;
	cvt.u64.u32 	%rd54, %r14;
	cvt.u64.u32 	%rd55, %r151;
	add.s64 	%rd56, %rd55, %rd54;
	shl.b64 	%rd57, %rd56, 2;
	add.s64 	%rd58, %rd1, %rd57;
	ld.global.f32 	%f56, [%rd58+4];
	fma.rn.f32 	%f69, %f56, %f55, %f54;
	add.s32 	%r151, %r151, 2;
$L__BB0_13:
	and.b32  	%r138, %r34, 1;
	setp.eq.b32 	%p51, %r138, 1;
	not.pred 	%p52, %p51;
	@%p52 bra 	$L__BB0_15;
	add.s32 	%r139, %r3, %r151;
	setp.lt.s32 	%p53, %r139, 0;
	setp.lt.s32 	%p54, %r139, %r35;
	selp.b32 	%r140, %r139, %r5, %p54;
	selp.b32 	%r141, 0, %r140, %p53;
	add.s32 	%r142, %r141, %r13;
	mad.lo.s32 	%r143, %r142, %r37, %r147;
	cvt.s64.s32 	%rd59, %r143;
	add.s64 	%rd60, %rd2, %rd59;
	ld.global.u8 	%rs19, [%rd60];
	cvt.rn.f32.u16 	%f57, %rs19;
	add.s32 	%r144, %r151, %r14;
	mul.wide.u32 	%rd61, %r144, 4;
	add.s64 	%rd62, %rd1, %rd61;
	ld.global.f32 	%f58, [%rd62];
	fma.rn.f32 	%f69, %f58, %f57, %f69;
$L__BB0_15:
	add.s32 	%r148, %r148, 1;
	setp.ne.s32 	%p55, %r148, %r34;
	@%p55 bra 	$L__BB0_4;
	setp.lt.f32 	%p56, %f69, 0f00000000;
	setp.gt.f32 	%p57, %f69, 0f437F0000;
	selp.f32 	%f59, 0f437F0000, %f69, %p57;
	selp.f32 	%f60, 0f00000000, %f59, %p56;
	cvt.rzi.u32.f32 	%r145, %f60;
	add.s32 	%r146, %r147, %r6;
	cvt.s64.s32 	%rd63, %r146;
	add.s64 	%rd64, %rd3, %rd63;
	st.global.u8 	[%rd64], %r145;
	add.s32 	%r147, %r147, 1;
	setp.eq.s32 	%p58, %r147, %r37;
	@%p58 bra 	$L__BB0_28;
	bra.uni 	$L__BB0_3;
$L__BB0_17:
	and.b32  	%r24, %r37, 7;
	setp.lt.u32 	%p7, %r37, 8;
	mov.b32 	%r155, 0;
	@%p7 bra 	$L__BB0_20;
	and.b32  	%r155, %r37, 2147483640;
	mov.b32 	%r153, 0;
$L__BB0_19:
	.pragma "nounroll";
	add.s32 	%r52, %r153, %r6;
	cvt.s64.s32 	%rd7, %r52;
	add.s64 	%rd8, %rd3, %rd7;
	mov.b16 	%rs1, 0;
	st.global.u8 	[%rd8], %rs1;
	st.global.u8 	[%rd8+1], %rs1;
	st.global.u8 	[%rd8+2], %rs1;
	st.global.u8 	[%rd8+3], %rs1;
	st.global.u8 	[%rd8+4], %rs1;
	st.global.u8 	[%rd8+5], %rs1;
	st.global.u8 	[%rd8+6], %rs1;
	st.global.u8 	[%rd8+7], %rs1;
	add.s32 	%r153, %r153, 8;
	setp.ne.s32 	%p8, %r153, %r155;
	@%p8 bra 	$L__BB0_19;
$L__BB0_20:
	setp.eq.s32 	%p9, %r24, 0;
	@%p9 bra 	$L__BB0_28;
	and.b32  	%r29, %r37, 3;
	setp.lt.u32 	%p10, %r24, 4;
	@%p10 bra 	$L__BB0_23;
	add.s32 	%r53, %r155, %r6;
	cvt.s64.s32 	%rd9, %r53;
	add.s64 	%rd10, %rd3, %rd9;
	mov.b16 	%rs2, 0;
	st.global.u8 	[%rd10], %rs2;
	st.global.u8 	[%rd10+1], %rs2;
	st.global.u8 	[%rd10+2], %rs2;
	st.global.u8 	[%rd10+3], %rs2;
	add.s32 	%r155, %r155, 4;
$L__BB0_23:
	setp.eq.s32 	%p11, %r29, 0;
	@%p11 bra 	$L__BB0_28;
	setp.eq.s32 	%p12, %r29, 1;
	@%p12 bra 	$L__BB0_26;
	add.s32 	%r54, %r155, %r6;
	cvt.s64.s32 	%rd11, %r54;
	add.s64 	%rd12, %rd3, %rd11;
	mov.b16 	%rs3, 0;
	st.global.u8 	[%rd12], %rs3;
	st.global.u8 	[%rd12+1], %rs3;
	add.s32 	%r155, %r155, 2;
$L__BB0_26:
	and.b32  	%r55, %r37, 1;
	setp.eq.b32 	%p13, %r55, 1;
	not.pred 	%p14, %p13;
	@%p14 bra 	$L__BB0_28;
	add.s32 	%r56, %r155, %r6;
	cvt.s64.s32 	%rd13, %r56;
	add.s64 	%rd14, %rd3, %rd13;
	mov.b16 	%rs4, 0;
	st.global.u8 	[%rd14], %rs4;
$L__BB0_28:
	ret;

}
	// .globl	_Z23convolutionKernelSharedPhS_PKfiiii
.visible .entry _Z23convolutionKernelSharedPhS_PKfiiii(
	.param .u64 .ptr .align 1 _Z23convolutionKernelSharedPhS_PKfiiii_param_0,
	.param .u64 .ptr .align 1 _Z23convolutionKernelSharedPhS_PKfiiii_param_1,
	.param .u64 .ptr .align 1 _Z23convolutionKernelSharedPhS_PKfiiii_param_2,
	.param .u32 _Z23convolutionKernelSharedPhS_PKfiiii_param_3,
	.param .u32 _Z23convolutionKernelSharedPhS_PKfiiii_param_4,
	.param .u32 _Z23convolutionKernelSharedPhS_PKfiiii_param_5,
	.param .u32 _Z23convolutionKernelSharedPhS_PKfiiii_param_6
)
{
	.reg .pred 	%p<36>;
	.reg .b16 	%rs<21>;
	.reg .b32 	%r<138>;
	.reg .b32 	%f<70>;
	.reg .b64 	%rd<41>;

	ld.param.u64 	%rd7, [_Z23convolutionKernelSharedPhS_PKfiiii_param_0];
	ld.param.u64 	%rd8, [_Z23convolutionKernelSharedPhS_PKfiiii_param_1];
	ld.param.u64 	%rd9, [_Z23convolutionKernelSharedPhS_PKfiiii_param_2];
	ld.param.u32 	%r58, [_Z23convolutionKernelSharedPhS_PKfiiii_param_3];
	ld.param.u32 	%r59, [_Z23convolutionKernelSharedPhS_PKfiiii_param_4];
	ld.param.u32 	%r60, [_Z23convolutionKernelSharedPhS_PKfiiii_param_5];
	ld.param.u32 	%r61, [_Z23convolutionKernelSharedPhS_PKfiiii_param_6];
	cvta.to.global.u64 	%rd1, %rd9;
	cvta.to.global.u64 	%rd2, %rd8;
	mov.u32 	%r62, %ctaid.x;
	mov.u32 	%r1, %ntid.x;
	mul.lo.s32 	%r2, %r62, %r1;
	mov.u32 	%r63, %ctaid.y;
	mov.u32 	%r3, %ntid.y;
	mul.lo.s32 	%r4, %r63, %r3;
	mov.u32 	%r5, %tid.x;
	mov.u32 	%r6, %tid.y;
	add.s32 	%r7, %r2, %r5;
	add.s32 	%r8, %r4, %r6;
	add.s32 	%r64, %r1, %r58;
	add.s32 	%r9, %r64, -1;
	add.s32 	%r65, %r3, %r58;
	add.s32 	%r10, %r65, -1;
	setp.lt.s32 	%p1, %r61, 1;
	@%p1 bra 	$L__BB1_9;
	shr.u32 	%r67, %r58, 31;
	add.s32 	%r68, %r58, %r67;
	shr.s32 	%r69, %r68, 1;
	sub.s32 	%r11, %r2, %r69;
	sub.s32 	%r12, %r4, %r69;
	add.s32 	%r13, %r59, -1;
	add.s32 	%r14, %r60, -1;
	cvta.to.global.u64 	%rd3, %rd7;
	mov.b32 	%r124, 0;
$L__BB1_2:
	setp.ge.s32 	%p2, %r6, %r10;
	@%p2 bra 	$L__BB1_8;
	mov.u32 	%r125, %r6;
$L__BB1_4:
	setp.ge.s32 	%p3, %r5, %r9;
	@%p3 bra 	$L__BB1_7;
	add.s32 	%r70, %r12, %r125;
	setp.lt.s32 	%p4, %r70, 0;
	setp.lt.s32 	%p5, %r70, %r60;
	selp.b32 	%r71, %r70, %r14, %p5;
	selp.b32 	%r72, 0, %r71, %p4;
	mul.lo.s32 	%r17, %r72, %r59;
	mul.lo.s32 	%r18, %r125, %r9;
	mov.u32 	%r126, %r5;
$L__BB1_6:
	add.s32 	%r73, %r11, %r126;
	setp.lt.s32 	%p6, %r73, 0;
	setp.lt.s32 	%p7, %r73, %r59;
	selp.b32 	%r74, %r73, %r13, %p7;
	selp.b32 	%r75, 0, %r74, %p6;
	add.s32 	%r76, %r75, %r17;
	mad.lo.s32 	%r77, %r76, %r61, %r124;
	cvt.s64.s32 	%rd10, %r77;
	add.s64 	%rd11, %rd3, %rd10;
	ld.global.u8 	%rs1, [%rd11];
	add.s32 	%r78, %r126, %r18;
	mad.lo.s32 	%r79, %r78, %r61, %r124;
	mov.u32 	%r80, sharedData;
	add.s32 	%r81, %r80, %r79;
	st.shared.u8 	[%r81], %rs1;
	add.s32 	%r126, %r126, %r1;
	setp.lt.s32 	%p8, %r126, %r9;
	@%p8 bra 	$L__BB1_6;
$L__BB1_7:
	add.s32 	%r125, %r125, %r3;
	setp.lt.s32 	%p9, %r125, %r10;
	@%p9 bra 	$L__BB1_4;
$L__BB1_8:
	add.s32 	%r124, %r124, 1;
	setp.ne.s32 	%p10, %r124, %r61;
	@%p10 bra 	$L__BB1_2;
$L__BB1_9:
	setp.lt.s32 	%p11, %r61, 1;
	bar.sync 	0;
	setp.ge.s32 	%p12, %r7, %r59;
	setp.ge.s32 	%p13, %r8, %r60;
	or.pred  	%p14, %p12, %p13;
	or.pred  	%p15, %p14, %p11;
	@%p15 bra 	$L__BB1_37;
	setp.lt.s32 	%p16, %r58, 1;
	mad.lo.s32 	%r82, %r59, %r8, %r7;
	mul.lo.s32 	%r23, %r82, %r61;
	@%p16 bra 	$L__BB1_26;
	and.b32  	%r24, %r58, 7;
	add.s32 	%r25, %r24, -1;
	and.b32  	%r26, %r58, 3;
	and.b32  	%r27, %r58, 2147483640;
	and.b32  	%r28, %r58, 1;
	neg.s32 	%r29, %r27;
	shl.b32 	%r30, %r61, 3;
	mov.b32 	%r127, 0;
$L__BB1_12:
	mov.u32 	%r93, sharedData;
	add.s32 	%r32, %r93, %r127;
	mov.f32 	%f69, 0f00000000;
	mov.b32 	%r128, 0;
$L__BB1_13:
	setp.lt.u32 	%p25, %r58, 8;
	add.s32 	%r95, %r128, %r6;
	mad.lo.s32 	%r34, %r95, %r9, %r5;
	mul.lo.s32 	%r35, %r128, %r58;
	mov.b32 	%r132, 0;
	@%p25 bra 	$L__BB1_16;
	mad.lo.s32 	%r129, %r61, %r34, %r32;
	mul.wide.u32 	%rd20, %r35, 4;
	add.s64 	%rd21, %rd1, %rd20;
	add.s64 	%rd40, %rd21, 16;
	mov.u32 	%r130, %r29;
$L__BB1_15:
	.pragma "nounroll";
	ld.shared.u8 	%rs6, [%r129];
	cvt.rn.f32.u16 	%f16, %rs6;
	ld.global.f32 	%f17, [%rd40+-16];
	fma.rn.f32 	%f18, %f17, %f16, %f69;
	add.s32 	%r96, %r129, %r61;
	ld.shared.u8 	%rs7, [%r96];
	cvt.rn.f32.u16 	%f19, %rs7;
	ld.global.f32 	%f20, [%rd40+-12];
	fma.rn.f32 	%f21, %f20, %f19, %f18;
	add.s32 	%r97, %r96, %r61;
	ld.shared.u8 	%rs8, [%r97];
	cvt.rn.f32.u16 	%f22, %rs8;
	ld.global.f32 	%f23, [%rd40+-8];
	fma.rn.f32 	%f24, %f23, %f22, %f21;
	add.s32 	%r98, %r97, %r61;
	ld.shared.u8 	%rs9, [%r98];
	cvt.rn.f32.u16 	%f25, %rs9;
	ld.global.f32 	%f26, [%rd40+-4];
	fma.rn.f32 	%f27, %f26, %f25, %f24;
	add.s32 	%r99, %r98, %r61;
	ld.shared.u8 	%rs10, [%r99];
	cvt.rn.f32.u16 	%f28, %rs10;
	ld.global.f32 	%f29, [%rd40];
	fma.rn.f32 	%f30, %f29, %f28, %f27;
	add.s32 	%r100, %r99, %r61;
	ld.shared.u8 	%rs11, [%r100];
	cvt.rn.f32.u16 	%f31, %rs11;
	ld.global.f32 	%f32, [%rd40+4];
	fma.rn.f32 	%f33, %f32, %f31, %f30;
	add.s32 	%r101, %r100, %r61;
	ld.shared.u8 	%rs12, [%r101];
	cvt.rn.f32.u16 	%f34, %rs12;
	ld.global.f32 	%f35, [%rd40+8];
	fma.rn.f32 	%f36, %f35, %f34, %f33;
	add.s32 	%r102, %r101, %r61;
	ld.shared.u8 	%rs13, [%r102];
	cvt.rn.f32.u16 	%f37, %rs13;
	ld.global.f32 	%f38, [%rd40+12];
	fma.rn.f32 	%f69, %f38, %f37, %f36;
	add.s32 	%r130, %r130, 8;
	add.s32 	%r129, %r129, %r30;
	add.s64 	%rd40, %rd40, 32;
	setp.ne.s32 	%p26, %r130, 0;
	mov.u32 	%r132, %r27;
	@%p26 bra 	$L__BB1_15;
$L__BB1_16:
	setp.eq.s32 	%p27, %r24, 0;
	@%p27 bra 	$L__BB1_24;
	setp.lt.u32 	%p28, %r25, 3;
	@%p28 bra 	$L__BB1_19;
	add.s32 	%r103, %r34, %r132;
	mad.lo.s32 	%r104, %r103, %r61, %r127;
	mov.u32 	%r105, sharedData;
	add.s32 	%r106, %r105, %r104;
	ld.shared.u8 	%rs14, [%r106];
	cvt.rn.f32.u16 	%f40, %rs14;
	add.s32 	%r107, %r132, %r35;
	mul.wide.u32 	%rd22, %r107, 4;
	add.s64 	%rd23, %rd1, %rd22;
	ld.global.f32 	%f41, [%rd23];
	fma.rn.f32 	%f42, %f41, %f40, %f69;
	add.s32 	%r108, %r106, %r61;
	ld.shared.u8 	%rs15, [%r108];
	cvt.rn.f32.u16 	%f43, %rs15;
	cvt.u64.u32 	%rd24, %r35;
	cvt.u64.u32 	%rd25, %r132;
	add.s64 	%rd26, %rd25, %rd24;
	shl.b64 	%rd27, %rd26, 2;
	add.s64 	%rd28, %rd1, %rd27;
	ld.global.f32 	%f44, [%rd28+4];
	fma.rn.f32 	%f45, %f44, %f43, %f42;
	add.s32 	%r109, %r108, %r61;
	ld.shared.u8 	%rs16, [%r109];
	cvt.rn.f32.u16 	%f46, %rs16;
	ld.global.f32 	%f47, [%rd28+8];
	fma.rn.f32 	%f48, %f47, %f46, %f45;
	add.s32 	%r110, %r109, %r61;
	ld.shared.u8 	%rs17, [%r110];
	cvt.rn.f32.u16 	%f49, %rs17;
	ld.global.f32 	%f50, [%rd28+12];
	fma.rn.f32 	%f69, %f50, %f49, %f48;
	add.s32 	%r132, %r132, 4;
$L__BB1_19:
	setp.eq.s32 	%p29, %r26, 0;
	@%p29 bra 	$L__BB1_24;
	setp.eq.s32 	%p30, %r26, 1;
	@%p30 bra 	$L__BB1_22;
	add.s32 	%r111, %r34, %r132;
	mad.lo.s32 	%r112, %r111, %r61, %r127;
	mov.u32 	%r113, sharedData;
	add.s32 	%r114, %r113, %r112;
	ld.shared.u8 	%rs18, [%r114];
	cvt.rn.f32.u16 	%f52, %rs18;
	add.s32 	%r115, %r132, %r35;
	mul.wide.u32 	%rd29, %r115, 4;
	add.s64 	%rd30, %rd1, %rd29;
	ld.global.f32 	%f53, [%rd30];
	fma.rn.f32 	%f54, %f53, %f52, %f69;
	add.s32 	%r116, %r114, %r61;
	ld.shared.u8 	%rs19, [%r116];
	cvt.rn.f32.u16 	%f55, %rs19;
	cvt.u64.u32 	%rd31, %r35;
	cvt.u64.u32 	%rd32, %r132;
	add.s64 	%rd33, %rd32, %rd31;
	shl.b64 	%rd34, %rd33, 2;
	add.s64 	%rd35, %rd1, %rd34;
	ld.global.f32 	%f56, [%rd35+4];
	fma.rn.f32 	%f69, %f56, %f55, %f54;
	add.s32 	%r132, %r132, 2;
$L__BB1_22:
	setp.eq.s32 	%p31, %r28, 0;
	@%p31 bra 	$L__BB1_24;
	add.s32 	%r117, %r34, %r132;
	mad.lo.s32 	%r118, %r117, %r61, %r127;
	mov.u32 	%r119, sharedData;
	add.s32 	%r120, %r119, %r118;
	ld.shared.u8 	%rs20, [%r120];
	cvt.rn.f32.u16 	%f57, %rs20;
	add.s32 	%r121, %r132, %r35;
	mul.wide.u32 	%rd36, %r121, 4;
	add.s64 	%rd37, %rd1, %rd36;
	ld.global.f32 	%f58, [%rd37];
	fma.rn.f32 	%f69, %f58, %f57, %f69;
$L__BB1_24:
	add.s32 	%r128, %r128, 1;
	setp.ne.s32 	%p32, %r128, %r58;
	@%p32 bra 	$L__BB1_13;
	setp.lt.f32 	%p33, %f69, 0f00000000;
	setp.gt.f32 	%p34, %f69, 0f437F0000;
	selp.f32 	%f59, 0f437F0000, %f69, %p34;
	selp.f32 	%f60, 0f00000000, %f59, %p33;
	cvt.rzi.u32.f32 	%r122, %f60;
	add.s32 	%r123, %r127, %r23;
	cvt.s64.s32 	%rd38, %r123;
	add.s64 	%rd39, %rd2, %rd38;
	st.global.u8 	[%rd39], %r122;
	add.s32 	%r127, %r127, 1;
	setp.eq.s32 	%p35, %r127, %r61;
	@%p35 bra 	$L__BB1_37;
	bra.uni 	$L__BB1_12;
$L__BB1_26:
	add.s32 	%r84, %r61, -1;
	and.b32  	%r48, %r61, 7;
	setp.lt.u32 	%p17, %r84, 7;
	mov.b32 	%r136, 0;
	@%p17 bra 	$L__BB1_29;
	and.b32  	%r136, %r61, 2147483640;
	mov.b32 	%r134, 0;
$L__BB1_28:
	.pragma "nounroll";
	add.s32 	%r86, %r134, %r23;
	cvt.s64.s32 	%rd12, %r86;
	add.s64 	%rd13, %rd2, %rd12;
	mov.b16 	%rs2, 0;
	st.global.u8 	[%rd13], %rs2;
	st.global.u8 	[%rd13+1], %rs2;
	st.global.u8 	[%rd13+2], %rs2;
	st.global.u8 	[%rd13+3], %rs2;
	st.global.u8 	[%rd13+4], %rs2;
	st.global.u8 	[%rd13+5], %rs2;
	st.global.u8 	[%rd13+6], %rs2;
	st.global.u8 	[%rd13+7], %rs2;
	add.s32 	%r134, %r134, 8;
	setp.ne.s32 	%p18, %r134, %r136;
	@%p18 bra 	$L__BB1_28;
$L__BB1_29:
	setp.eq.s32 	%p19, %r48, 0;
	@%p19 bra 	$L__BB1_37;
	and.b32  	%r53, %r61, 3;
	setp.lt.u32 	%p20, %r48, 4;
	@%p20 bra 	$L__BB1_32;
	add.s32 	%r87, %r136, %r23;
	cvt.s64.s32 	%rd14, %r87;
	add.s64 	%rd15, %rd2, %rd14;
	mov.b16 	%rs3, 0;
	st.global.u8 	[%rd15], %rs3;
	st.global.u8 	[%rd15+1], %rs3;
	st.global.u8 	[%rd15+2], %rs3;
	st.global.u8 	[%rd15+3], %rs3;
	add.s32 	%r136, %r136, 4;
$L__BB1_32:
	setp.eq.s32 	%p21, %r53, 0;
	@%p21 bra 	$L__BB1_37;
	setp.eq.s32 	%p22, %r53, 1;
	@%p22 bra 	$L__BB1_35;
	add.s32 	%r88, %r136, %r23;
	cvt.s64.s32 	%rd16, %r88;
	add.s64 	%rd17, %rd2, %rd16;
	mov.b16 	%rs4, 0;
	st.global.u8 	[%rd17], %rs4;
	st.global.u8 	[%rd17+1], %rs4;
	add.s32 	%r136, %r136, 2;
$L__BB1_35:
	and.b32  	%r89, %r61, 1;
	setp.eq.b32 	%p23, %r89, 1;
	not.pred 	%p24, %p23;
	@%p24 bra 	$L__BB1_37;
	add.s32 	%r90, %r136, %r23;
	cvt.s64.s32 	%rd18, %r90;
	add.s64 	%rd19, %rd2, %rd18;
	mov.b16 	%rs5, 0;
	st.global.u8 	[%rd19], %rs5;
$L__BB1_37:
	ret;

}
	// .globl	_Z14separableConvXPhS_PKfiiii
.visible .entry _Z14separableConvXPhS_PKfiiii(
	.param .u64 .ptr .align 1 _Z14separableConvXPhS_PKfiiii_param_0,
	.param .u64 .ptr .align 1 _Z14separableConvXPhS_PKfiiii_param_1,
	.param .u64 .ptr .align 1 _Z14separableConvXPhS_PKfiiii_param_2,
	.param .u32 _Z14separableConvXPhS_PKfiiii_param_3,
	.param .u32 _Z14separableConvXPhS_PKfiiii_param_4,
	.param .u32 _Z14separableConvXPhS_PKfiiii_param_5,
	.param .u32 _Z14separableConvXPhS_PKfiiii_param_6
)
{
	.reg .pred 	%p<53>;
	.reg .b16 	%rs<20>;
	.reg .b32 	%r<143>;
	.reg .b32 	%f<67>;
	.reg .b64 	%rd<55>;

	ld.param.u64 	%rd4, [_Z14separableConvXPhS_PKfiiii_param_0];
	ld.param.u64 	%rd5, [_Z14separableConvXPhS_PKfiiii_param_1];
	ld.param.u64 	%rd6, [_Z14separableConvXPhS_PKfiiii_param_2];
	ld.param.u32 	%r31, [_Z14separableConvXPhS_PKfiiii_param_3];
	ld.param.u32 	%r32, [_Z14separableConvXPhS_PKfiiii_param_4];
	ld.param.u32 	%r34, [_Z14separableConvXPhS_PKfiiii_param_5];
	ld.param.u32 	%r33, [_Z14separableConvXPhS_PKfiiii_param_6];
	cvta.to.global.u64 	%rd1, %rd6;
	cvta.to.global.u64 	%rd2, %rd4;
	cvta.to.global.u64 	%rd3, %rd5;
	mov.u32 	%r36, %ctaid.x;
	mov.u32 	%r37, %ntid.x;
	mov.u32 	%r38, %tid.x;
	mad.lo.s32 	%r1, %r36, %r37, %r38;
	mov.u32 	%r39, %ctaid.y;
	mov.u32 	%r40, %ntid.y;
	mov.u32 	%r41, %tid.y;
	mad.lo.s32 	%r42, %r39, %r40, %r41;
	setp.ge.s32 	%p1, %r1, %r32;
	setp.ge.s32 	%p2, %r42, %r34;
	or.pred  	%p3, %p1, %p2;
	setp.lt.s32 	%p4, %r33, 1;
	or.pred  	%p5, %p3, %p4;
	@%p5 bra 	$L__BB2_26;
	shr.u32 	%r43, %r31, 31;
	add.s32 	%r44, %r31, %r43;
	shr.s32 	%r45, %r44, 1;
	setp.lt.s32 	%p6, %r31, 1;
	sub.s32 	%r3, %r1, %r45;
	add.s32 	%r4, %r32, -1;
	mul.lo.s32 	%r5, %r32, %r42;
	add.s32 	%r46, %r5, %r1;
	mul.lo.s32 	%r6, %r46, %r33;
	@%p6 bra 	$L__BB2_15;
	and.b32  	%r7, %r31, 7;
	add.s32 	%r8, %r7, -1;
	and.b32  	%r9, %r31, 3;
	and.b32  	%r10, %r31, 2147483640;
	and.b32  	%r11, %r31, 1;
	mov.b32 	%r134, 0;
$L__BB2_3:
	setp.lt.u32 	%p15, %r31, 8;
	mov.f32 	%f66, 0f00000000;
	mov.b32 	%r137, 0;
	@%p15 bra 	$L__BB2_6;
	mov.f32 	%f66, 0f00000000;
	mov.b32 	%r135, 0;
$L__BB2_5:
	.pragma "nounroll";
	add.s32 	%r57, %r3, %r135;
	setp.lt.s32 	%p16, %r57, 0;
	setp.lt.s32 	%p17, %r57, %r32;
	selp.b32 	%r58, %r57, %r4, %p17;
	selp.b32 	%r59, 0, %r58, %p16;
	add.s32 	%r60, %r59, %r5;
	mad.lo.s32 	%r61, %r60, %r33, %r134;
	cvt.s64.s32 	%rd15, %r61;
	add.s64 	%rd16, %rd2, %rd15;
	ld.global.u8 	%rs5, [%rd16];
	cvt.rn.f32.u16 	%f16, %rs5;
	mul.wide.u32 	%rd17, %r135, 4;
	add.s64 	%rd18, %rd1, %rd17;
	ld.global.f32 	%f17, [%rd18];
	fma.rn.f32 	%f18, %f17, %f16, %f66;
	add.s32 	%r62, %r57, 1;
	setp.lt.s32 	%p18, %r62, 0;
	setp.lt.s32 	%p19, %r62, %r32;
	selp.b32 	%r63, %r62, %r4, %p19;
	selp.b32 	%r64, 0, %r63, %p18;
	add.s32 	%r65, %r64, %r5;
	mad.lo.s32 	%r66, %r65, %r33, %r134;
	cvt.s64.s32 	%rd19, %r66;
	add.s64 	%rd20, %rd2, %rd19;
	ld.global.u8 	%rs6, [%rd20];
	cvt.rn.f32.u16 	%f19, %rs6;
	ld.global.f32 	%f20, [%rd18+4];
	fma.rn.f32 	%f21, %f20, %f19, %f18;
	add.s32 	%r67, %r57, 2;
	setp.lt.s32 	%p20, %r67, 0;
	setp.lt.s32 	%p21, %r67, %r32;
	selp.b32 	%r68, %r67, %r4, %p21;
	selp.b32 	%r69, 0, %r68, %p20;
	add.s32 	%r70, %r69, %r5;
	mad.lo.s32 	%r71, %r70, %r33, %r134;
	cvt.s64.s32 	%rd21, %r71;
	add.s64 	%rd22, %rd2, %rd21;
	ld.global.u8 	%rs7, [%rd22];
	cvt.rn.f32.u16 	%f22, %rs7;
	ld.global.f32 	%f23, [%rd18+8];
	fma.rn.f32 	%f24, %f23, %f22, %f21;
	add.s32 	%r72, %r57, 3;
	setp.lt.s32 	%p22, %r72, 0;
	setp.lt.s32 	%p23, %r72, %r32;
	selp.b32 	%r73, %r72, %r4, %p23;
	selp.b32 	%r74, 0, %r73, %p22;
	add.s32 	%r75, %r74, %r5;
	mad.lo.s32 	%r76, %r75, %r33, %r134;
	cvt.s64.s32 	%rd23, %r76;
	add.s64 	%rd24, %rd2, %rd23;
	ld.global.u8 	%rs8, [%rd24];
	cvt.rn.f32.u16 	%f25, %rs8;
	ld.global.f32 	%f26, [%rd18+12];
	fma.rn.f32 	%f27, %f26, %f25, %f24;
	add.s32 	%r77, %r57, 4;
	setp.lt.s32 	%p24, %r77, 0;
	setp.lt.s32 	%p25, %r77, %r32;
	selp.b32 	%r78, %r77, %r4, %p25;
	selp.b32 	%r79, 0, %r78, %p24;
	add.s32 	%r80, %r79, %r5;
	mad.lo.s32 	%r81, %r80, %r33, %r134;
	cvt.s64.s32 	%rd25, %r81;
	add.s64 	%rd26, %rd2, %rd25;
	ld.global.u8 	%rs9, [%rd26];
	cvt.rn.f32.u16 	%f28, %rs9;
	ld.global.f32 	%f29, [%rd18+16];
	fma.rn.f32 	%f30, %f29, %f28, %f27;
	add.s32 	%r82, %r57, 5;
	setp.lt.s32 	%p26, %r82, 0;
	setp.lt.s32 	%p27, %r82, %r32;
	selp.b32 	%r83, %r82, %r4, %p27;
	selp.b32 	%r84, 0, %r83, %p26;
	add.s32 	%r85, %r84, %r5;
	mad.lo.s32 	%r86, %r85, %r33, %r134;
	cvt.s64.s32 	%rd27, %r86;
	add.s64 	%rd28, %rd2, %rd27;
	ld.global.u8 	%rs10, [%rd28];
	cvt.rn.f32.u16 	%f31, %rs10;
	ld.global.f32 	%f32, [%rd18+20];
	fma.rn.f32 	%f33, %f32, %f31, %f30;
	add.s32 	%r87, %r57, 6;
	setp.lt.s32 	%p28, %r87, 0;
	setp.lt.s32 	%p29, %r87, %r32;
	selp.b32 	%r88, %r87, %r4, %p29;
	selp.b32 	%r89, 0, %r88, %p28;
	add.s32 	%r90, %r89, %r5;
	mad.lo.s32 	%r91, %r90, %r33, %r134;
	cvt.s64.s32 	%rd29, %r91;
	add.s64 	%rd30, %rd2, %rd29;
	ld.global.u8 	%rs11, [%rd30];
	cvt.rn.f32.u16 	%f34, %rs11;
	ld.global.f32 	%f35, [%rd18+24];
	fma.rn.f32 	%f36, %f35, %f34, %f33;
	add.s32 	%r92, %r57, 7;
	setp.lt.s32 	%p30, %r92, 0;
	setp.lt.s32 	%p31, %r92, %r32;
	selp.b32 	%r93, %r92, %r4, %p31;
	selp.b32 	%r94, 0, %r93, %p30;
	add.s32 	%r95, %r94, %r5;
	mad.lo.s32 	%r96, %r95, %r33, %r134;
	cvt.s64.s32 	%rd31, %r96;
	add.s64 	%rd32, %rd2, %rd31;
	ld.global.u8 	%rs12, [%rd32];
	cvt.rn.f32.u16 	%f37, %rs12;
	ld.global.f32 	%f38, [%rd18+28];
	fma.rn.f32 	%f66, %f38, %f37, %f36;
	add.s32 	%r135, %r135, 8;
	setp.ne.s32 	%p32, %r135, %r10;
	mov.u32 	%r137, %r10;
	@%p32 bra 	$L__BB2_5;
$L__BB2_6:
	setp.eq.s32 	%p33, %r7, 0;
	@%p33 bra 	$L__BB2_14;
	setp.lt.u32 	%p34, %r8, 3;
	@%p34 bra 	$L__BB2_9;
	add.s32 	%r97, %r3, %r137;
	setp.lt.s32 	%p35, %r97, 0;
	setp.lt.s32 	%p36, %r97, %r32;
	selp.b32 	%r98, %r97, %r4, %p36;
	selp.b32 	%r99, 0, %r98, %p35;
	add.s32 	%r100, %r99, %r5;
	mad.lo.s32 	%r101, %r100, %r33, %r134;
	cvt.s64.s32 	%rd33, %r101;
	add.s64 	%rd34, %rd2, %rd33;
	ld.global.u8 	%rs13, [%rd34];
	cvt.rn.f32.u16 	%f40, %rs13;
	mul.wide.u32 	%rd35, %r137, 4;
	add.s64 	%rd36, %rd1, %rd35;
	ld.global.f32 	%f41, [%rd36];
	fma.rn.f32 	%f42, %f41, %f40, %f66;
	add.s32 	%r102, %r97, 1;
	setp.lt.s32 	%p37, %r102, 0;
	setp.lt.s32 	%p38, %r102, %r32;
	selp.b32 	%r103, %r102, %r4, %p38;
	selp.b32 	%r104, 0, %r103, %p37;
	add.s32 	%r105, %r104, %r5;
	mad.lo.s32 	%r106, %r105, %r33, %r134;
	cvt.s64.s32 	%rd37, %r106;
	add.s64 	%rd38, %rd2, %rd37;
	ld.global.u8 	%rs14, [%rd38];
	cvt.rn.f32.u16 	%f43, %rs14;
	ld.global.f32 	%f44, [%rd36+4];
	fma.rn.f32 	%f45, %f44, %f43, %f42;
	add.s32 	%r107, %r97, 2;
	setp.lt.s32 	%p39, %r107, 0;
	setp.lt.s32 	%p40, %r107, %r32;
	selp.b32 	%r108, %r107, %r4, %p40;
	selp.b32 	%r109, 0, %r108, %p39;
	add.s32 	%r110, %r109, %r5;
	mad.lo.s32 	%r111, %r110, %r33, %r134;
	cvt.s64.s32 	%rd39, %r111;
	add.s64 	%rd40, %rd2, %rd39;
	ld.global.u8 	%rs15, [%rd40];
	cvt.rn.f32.u16 	%f46, %rs15;
	ld.global.f32 	%f47, [%rd36+8];
	fma.rn.f32 	%f48, %f47, %f46, %f45;
	add.s32 	%r112, %r97, 3;
	setp.lt.s32 	%p41, %r112, 0;
	setp.lt.s32 	%p42, %r112, %r32;
	selp.b32 	%r113, %r112, %r4, %p42;
	selp.b32 	%r114, 0, %r113, %p41;
	add.s32 	%r115, %r114, %r5;
	mad.lo.s32 	%r116, %r115, %r33, %r134;
	cvt.s64.s32 	%rd41, %r116;
	add.s64 	%rd42, %rd2, %rd41;
	ld.global.u8 	%rs16, [%rd42];
	cvt.rn.f32.u16 	%f49, %rs16;
	ld.global.f32 	%f50, [%rd36+12];
	fma.rn.f32 	%f66, %f50, %f49, %f48;
	add.s32 	%r137, %r137, 4;
$L__BB2_9:
	setp.eq.s32 	%p43, %r9, 0;
	@%p43 bra 	$L__BB2_14;
	setp.eq.s32 	%p44, %r9, 1;
	@%p44 bra 	$L__BB2_12;
	add.s32 	%r117, %r3, %r137;
	setp.lt.s32 	%p45, %r117, 0;
	setp.lt.s32 	%p46, %r117, %r32;
	selp.b32 	%r118, %r117, %r4, %p46;
	selp.b32 	%r119, 0, %r118, %p45;
	add.s32 	%r120, %r119, %r5;
	mad.lo.s32 	%r121, %r120, %r33, %r134;
	cvt.s64.s32 	%rd43, %r121;
	add.s64 	%rd44, %rd2, %rd43;
	ld.global.u8 	%rs17, [%rd44];
	cvt.rn.f32.u16 	%f52, %rs17;
	mul.wide.u32 	%rd45, %r137, 4;
	add.s64 	%rd46, %rd1, %rd45;
	ld.global.f32 	%f53, [%rd46];
	fma.rn.f32 	%f54, %f53, %f52, %f66;
	add.s32 	%r122, %r117, 1;
	setp.lt.s32 	%p47, %r122, 0;
	setp.lt.s32 	%p48, %r122, %r32;
	selp.b32 	%r123, %r122, %r4, %p48;
	selp.b32 	%r124, 0, %r123, %p47;
	add.s32 	%r125, %r124, %r5;
	mad.lo.s32 	%r126, %r125, %r33, %r134;
	cvt.s64.s32 	%rd47, %r126;
	add.s64 	%rd48, %rd2, %rd47;
	ld.global.u8 	%rs18, [%rd48];
	cvt.rn.f32.u16 	%f55, %rs18;
	ld.global.f32 	%f56, [%rd46+4];
	fma.rn.f32 	%f66, %f56, %f55, %f54;
	add.s32 	%r137, %r137, 2;
$L__BB2_12:
	setp.eq.s32 	%p49, %r11, 0;
	@%p49 bra 	$L__BB2_14;
	add.s32 	%r127, %r3, %r137;
	setp.lt.s32 	%p50, %r127, 0;
	setp.lt.s32 	%p51, %r127, %r32;
	selp.b32 	%r128, %r127, %r4, %p51;
	selp.b32 	%r129, 0, %r128, %p50;
	add.s32 	%r130, %r129, %r5;
	mad.lo.s32 	%r131, %r130, %r33, %r134;
	cvt.s64.s32 	%rd49, %r131;
	add.s64 	%rd50, %rd2, %rd49;
	ld.global.u8 	%rs19, [%rd50];
	cvt.rn.f32.u16 	%f57, %rs19;
	mul.wide.u32 	%rd51, %r137, 4;
	add.s64 	%rd52, %rd1, %rd51;
	ld.global.f32 	%f58, [%rd52];
	fma.rn.f32 	%f66, %f58, %f57, %f66;
$L__BB2_14:
	cvt.rzi.u32.f32 	%r132, %f66;
	add.s32 	%r133, %r134, %r6;
	cvt.s64.s32 	%rd53, %r133;
	add.s64 	%rd54, %rd3, %rd53;
	st.global.u8 	[%rd54], %r132;
	add.s32 	%r134, %r134, 1;
	setp.eq.s32 	%p52, %r134, %r33;
	@%p52 bra 	$L__BB2_26;
	bra.uni 	$L__BB2_3;
$L__BB2_15:
	and.b32  	%r21, %r33, 7;
	setp.lt.u32 	%p7, %r33, 8;
	mov.b32 	%r141, 0;
	@%p7 bra 	$L__BB2_18;
	and.b32  	%r141, %r33, 2147483640;
	mov.b32 	%r139, 0;
$L__BB2_17:
	.pragma "nounroll";
	add.s32 	%r49, %r139, %r6;
	cvt.s64.s32 	%rd7, %r49;
	add.s64 	%rd8, %rd3, %rd7;
	mov.b16 	%rs1, 0;
	st.global.u8 	[%rd8], %rs1;
	st.global.u8 	[%rd8+1], %rs1;
	st.global.u8 	[%rd8+2], %rs1;
	st.global.u8 	[%rd8+3], %rs1;
	st.global.u8 	[%rd8+4], %rs1;
	st.global.u8 	[%rd8+5], %rs1;
	st.global.u8 	[%rd8+6], %rs1;
	st.global.u8 	[%rd8+7], %rs1;
	add.s32 	%r139, %r139, 8;
	setp.ne.s32 	%p8, %r139, %r141;
	@%p8 bra 	$L__BB2_17;
$L__BB2_18:
	setp.eq.s32 	%p9, %r21, 0;
	@%p9 bra 	$L__BB2_26;
	and.b32  	%r26, %r33, 3;
	setp.lt.u32 	%p10, %r21, 4;
	@%p10 bra 	$L__BB2_21;
	add.s32 	%r50, %r141, %r6;
	cvt.s64.s32 	%rd9, %r50;
	add.s64 	%rd10, %rd3, %rd9;
	mov.b16 	%rs2, 0;
	st.global.u8 	[%rd10], %rs2;
	st.global.u8 	[%rd10+1], %rs2;
	st.global.u8 	[%rd10+2], %rs2;
	st.global.u8 	[%rd10+3], %rs2;
	add.s32 	%r141, %r141, 4;
$L__BB2_21:
	setp.eq.s32 	%p11, %r26, 0;
	@%p11 bra 	$L__BB2_26;
	setp.eq.s32 	%p12, %r26, 1;
	@%p12 bra 	$L__BB2_24;
	add.s32 	%r51, %r141, %r6;
	cvt.s64.s32 	%rd11, %r51;
	add.s64 	%rd12, %rd3, %rd11;
	mov.b16 	%rs3, 0;
	st.global.u8 	[%rd12], %rs3;
	st.global.u8 	[%rd12+1], %rs3;
	add.s32 	%r141, %r141, 2;
$L__BB2_24:
	and.b32  	%r52, %r33, 1;
	setp.eq.b32 	%p13, %r52, 1;
	not.pred 	%p14, %p13;
	@%p14 bra 	$L__BB2_26;
	add.s32 	%r53, %r141, %r6;
	cvt.s64.s32 	%rd13, %r53;
	add.s64 	%rd14, %rd3, %rd13;
	mov.b16 	%rs4, 0;
	st.global.u8 	[%rd14], %rs4;
$L__BB2_26:
	ret;

}
	// .globl	_Z14separableConvYPhS_PKfiiii
.visible .entry _Z14separableConvYPhS_PKfiiii(
	.param .u64 .ptr .align 1 _Z14separableConvYPhS_PKfiiii_param_0,
	.param .u64 .ptr .align 1 _Z14separableConvYPhS_PKfiiii_param_1,
	.param .u64 .ptr .align 1 _Z14separableConvYPhS_PKfiiii_param_2,
	.param .u32 _Z14separableConvYPhS_PKfiiii_param_3,
	.param .u32 _Z14separableConvYPhS_PKfiiii_param_4,
	.param .u32 _Z14separableConvYPhS_PKfiiii_param_5,
	.param .u32 _Z14separableConvYPhS_PKfiiii_param_6
)
{
	.reg .pred 	%p<55>;
	.reg .b16 	%rs<20>;
	.reg .b32 	%r<142>;
	.reg .b32 	%f<69>;
	.reg .b64 	%rd<55>;

	ld.param.u64 	%rd4, [_Z14separableConvYPhS_PKfiiii_param_0];
	ld.param.u64 	%rd5, [_Z14separableConvYPhS_PKfiiii_param_1];
	ld.param.u64 	%rd6, [_Z14separableConvYPhS_PKfiiii_param_2];
	ld.param.u32 	%r30, [_Z14separableConvYPhS_PKfiiii_param_3];
	ld.param.u32 	%r31, [_Z14separableConvYPhS_PKfiiii_param_4];
	ld.param.u32 	%r34, [_Z14separableConvYPhS_PKfiiii_param_5];
	ld.param.u32 	%r33, [_Z14separableConvYPhS_PKfiiii_param_6];
	cvta.to.global.u64 	%rd1, %rd6;
	cvta.to.global.u64 	%rd2, %rd4;
	cvta.to.global.u64 	%rd3, %rd5;
	mov.u32 	%r35, %ctaid.x;
	mov.u32 	%r36, %ntid.x;
	mov.u32 	%r37, %tid.x;
	mad.lo.s32 	%r1, %r35, %r36, %r37;
	mov.u32 	%r38, %ctaid.y;
	mov.u32 	%r39, %ntid.y;
	mov.u32 	%r40, %tid.y;
	mad.lo.s32 	%r41, %r38, %r39, %r40;
	setp.ge.s32 	%p1, %r1, %r31;
	setp.ge.s32 	%p2, %r41, %r34;
	or.pred  	%p3, %p1, %p2;
	setp.lt.s32 	%p4, %r33, 1;
	or.pred  	%p5, %p3, %p4;
	@%p5 bra 	$L__BB3_26;
	shr.u32 	%r42, %r30, 31;
	add.s32 	%r43, %r30, %r42;
	shr.s32 	%r44, %r43, 1;
	setp.lt.s32 	%p6, %r30, 1;
	sub.s32 	%r3, %r41, %r44;
	add.s32 	%r4, %r34, -1;
	mad.lo.s32 	%r45, %r31, %r41, %r1;
	mul.lo.s32 	%r5, %r45, %r33;
	@%p6 bra 	$L__BB3_15;
	and.b32  	%r6, %r30, 7;
	add.s32 	%r7, %r6, -1;
	and.b32  	%r8, %r30, 3;
	and.b32  	%r9, %r30, 2147483640;
	and.b32  	%r10, %r30, 1;
	mov.b32 	%r133, 0;
$L__BB3_3:
	setp.lt.u32 	%p15, %r30, 8;
	mov.f32 	%f68, 0f00000000;
	mov.b32 	%r136, 0;
	@%p15 bra 	$L__BB3_6;
	mov.f32 	%f68, 0f00000000;
	mov.b32 	%r134, 0;
$L__BB3_5:
	.pragma "nounroll";
	add.s32 	%r56, %r3, %r134;
	setp.lt.s32 	%p16, %r56, 0;
	setp.lt.s32 	%p17, %r56, %r34;
	selp.b32 	%r57, %r56, %r4, %p17;
	selp.b32 	%r58, 0, %r57, %p16;
	mad.lo.s32 	%r59, %r58, %r31, %r1;
	mad.lo.s32 	%r60, %r59, %r33, %r133;
	cvt.s64.s32 	%rd15, %r60;
	add.s64 	%rd16, %rd2, %rd15;
	ld.global.u8 	%rs5, [%rd16];
	cvt.rn.f32.u16 	%f16, %rs5;
	mul.wide.u32 	%rd17, %r134, 4;
	add.s64 	%rd18, %rd1, %rd17;
	ld.global.f32 	%f17, [%rd18];
	fma.rn.f32 	%f18, %f17, %f16, %f68;
	add.s32 	%r61, %r56, 1;
	setp.lt.s32 	%p18, %r61, 0;
	setp.lt.s32 	%p19, %r61, %r34;
	selp.b32 	%r62, %r61, %r4, %p19;
	selp.b32 	%r63, 0, %r62, %p18;
	mad.lo.s32 	%r64, %r63, %r31, %r1;
	mad.lo.s32 	%r65, %r64, %r33, %r133;
	cvt.s64.s32 	%rd19, %r65;
	add.s64 	%rd20, %rd2, %rd19;
	ld.global.u8 	%rs6, [%rd20];
	cvt.rn.f32.u16 	%f19, %rs6;
	ld.global.f32 	%f20, [%rd18+4];
	fma.rn.f32 	%f21, %f20, %f19, %f18;
	add.s32 	%r66, %r56, 2;
	setp.lt.s32 	%p20, %r66, 0;
	setp.lt.s32 	%p21, %r66, %r34;
	selp.b32 	%r67, %r66, %r4, %p21;
	selp.b32 	%r68, 0, %r67, %p20;
	mad.lo.s32 	%r69, %r68, %r31, %r1;
	mad.lo.s32 	%r70, %r69, %r33, %r133;
	cvt.s64.s32 	%rd21, %r70;
	add.s64 	%rd22, %rd2, %rd21;
	ld.global.u8 	%rs7, [%rd22];
	cvt.rn.f32.u16 	%f22, %rs7;
	ld.global.f32 	%f23, [%rd18+8];
	fma.rn.f32 	%f24, %f23, %f22, %f21;
	add.s32 	%r71, %r56, 3;
	setp.lt.s32 	%p22, %r71, 0;
	setp.lt.s32 	%p23, %r71, %r34;
	selp.b32 	%r72, %r71, %r4, %p23;
	selp.b32 	%r73, 0, %r72, %p22;
	mad.lo.s32 	%r74, %r73, %r31, %r1;
	mad.lo.s32 	%r75, %r74, %r33, %r133;
	cvt.s64.s32 	%rd23, %r75;
	add.s64 	%rd24, %rd2, %rd23;
	ld.global.u8 	%rs8, [%rd24];
	cvt.rn.f32.u16 	%f25, %rs8;
	ld.global.f32 	%f26, [%rd18+12];
	fma.rn.f32 	%f27, %f26, %f25, %f24;
	add.s32 	%r76, %r56, 4;
	setp.lt.s32 	%p24, %r76, 0;
	setp.lt.s32 	%p25, %r76, %r34;
	selp.b32 	%r77, %r76, %r4, %p25;
	selp.b32 	%r78, 0, %r77, %p24;
	mad.lo.s32 	%r79, %r78, %r31, %r1;
	mad.lo.s32 	%r80, %r79, %r33, %r133;
	cvt.s64.s32 	%rd25, %r80;
	add.s64 	%rd26, %rd2, %rd25;
	ld.global.u8 	%rs9, [%rd26];
	cvt.rn.f32.u16 	%f28, %rs9;
	ld.global.f32 	%f29, [%rd18+16];
	fma.rn.f32 	%f30, %f29, %f28, %f27;
	add.s32 	%r81, %r56, 5;
	setp.lt.s32 	%p26, %r81, 0;
	setp.lt.s32 	%p27, %r81, %r34;
	selp.b32 	%r82, %r81, %r4, %p27;
	selp.b32 	%r83, 0, %r82, %p26;
	mad.lo.s32 	%r84, %r83, %r31, %r1;
	mad.lo.s32 	%r85, %r84, %r33, %r133;
	cvt.s64.s32 	%rd27, %r85;
	add.s64 	%rd28, %rd2, %rd27;
	ld.global.u8 	%rs10, [%rd28];
	cvt.rn.f32.u16 	%f31, %rs10;
	ld.global.f32 	%f32, [%rd18+20];
	fma.rn.f32 	%f33, %f32, %f31, %f30;
	add.s32 	%r86, %r56, 6;
	setp.lt.s32 	%p28, %r86, 0;
	setp.lt.s32 	%p29, %r86, %r34;
	selp.b32 	%r87, %r86, %r4, %p29;
	selp.b32 	%r88, 0, %r87, %p28;
	mad.lo.s32 	%r89, %r88, %r31, %r1;
	mad.lo.s32 	%r90, %r89, %r33, %r133;
	cvt.s64.s32 	%rd29, %r90;
	add.s64 	%rd30, %rd2, %rd29;
	ld.global.u8 	%rs11, [%rd30];
	cvt.rn.f32.u16 	%f34, %rs11;
	ld.global.f32 	%f35, [%rd18+24];
	fma.rn.f32 	%f36, %f35, %f34, %f33;
	add.s32 	%r91, %r56, 7;
	setp.lt.s32 	%p30, %r91, 0;
	setp.lt.s32 	%p31, %r91, %r34;
	selp.b32 	%r92, %r91, %r4, %p31;
	selp.b32 	%r93, 0, %r92, %p30;
	mad.lo.s32 	%r94, %r93, %r31, %r1;
	mad.lo.s32 	%r95, %r94, %r33, %r133;
	cvt.s64.s32 	%rd31, %r95;
	add.s64 	%rd32, %rd2, %rd31;
	ld.global.u8 	%rs12, [%rd32];
	cvt.rn.f32.u16 	%f37, %rs12;
	ld.global.f32 	%f38, [%rd18+28];
	fma.rn.f32 	%f68, %f38, %f37, %f36;
	add.s32 	%r134, %r134, 8;
	setp.ne.s32 	%p32, %r134, %r9;
	mov.u32 	%r136, %r9;
	@%p32 bra 	$L__BB3_5;
$L__BB3_6:
	setp.eq.s32 	%p33, %r6, 0;
	@%p33 bra 	$L__BB3_14;
	setp.lt.u32 	%p34, %r7, 3;
	@%p34 bra 	$L__BB3_9;
	add.s32 	%r96, %r3, %r136;
	setp.lt.s32 	%p35, %r96, 0;
	setp.lt.s32 	%p36, %r96, %r34;
	selp.b32 	%r97, %r96, %r4, %p36;
	selp.b32 	%r98, 0, %r97, %p35;
	mad.lo.s32 	%r99, %r98, %r31, %r1;
	mad.lo.s32 	%r100, %r99, %r33, %r133;
	cvt.s64.s32 	%rd33, %r100;
	add.s64 	%rd34, %rd2, %rd33;
	ld.global.u8 	%rs13, [%rd34];
	cvt.rn.f32.u16 	%f40, %rs13;
	mul.wide.u32 	%rd35, %r136, 4;
	add.s64 	%rd36, %rd1, %rd35;
	ld.global.f32 	%f41, [%rd36];
	fma.rn.f32 	%f42, %f41, %f40, %f68;
	add.s32 	%r101, %r96, 1;
	setp.lt.s32 	%p37, %r101, 0;
	setp.lt.s32 	%p38, %r101, %r34;
	selp.b32 	%r102, %r101, %r4, %p38;
	selp.b32 	%r103, 0, %r102, %p37;
	mad.lo.s32 	%r104, %r103, %r31, %r1;
	mad.lo.s32 	%r105, %r104, %r33, %r133;
	cvt.s64.s32 	%rd37, %r105;
	add.s64 	%rd38, %rd2, %rd37;
	ld.global.u8 	%rs14, [%rd38];
	cvt.rn.f32.u16 	%f43, %rs14;
	ld.global.f32 	%f44, [%rd36+4];
	fma.rn.f32 	%f45, %f44, %f43, %f42;
	add.s32 	%r106, %r96, 2;
	setp.lt.s32 	%p39, %r106, 0;
	setp.lt.s32 	%p40, %r106, %r34;
	selp.b32 	%r107, %r106, %r4, %p40;
	selp.b32 	%r108, 0, %r107, %p39;
	mad.lo.s32 	%r109, %r108, %r31, %r1;
	mad.lo.s32 	%r110, %r109, %r33, %r133;
	cvt.s64.s32 	%rd39, %r110;
	add.s64 	%rd40, %rd2, %rd39;
	ld.global.u8 	%rs15, [%rd40];
	cvt.rn.f32.u16 	%f46, %rs15;
	ld.global.f32 	%f47, [%rd36+8];
	fma.rn.f32 	%f48, %f47, %f46, %f45;
	add.s32 	%r111, %r96, 3;
	setp.lt.s32 	%p41, %r111, 0;
	setp.lt.s32 	%p42, %r111, %r34;
	selp.b32 	%r112, %r111, %r4, %p42;
	selp.b32 	%r113, 0, %r112, %p41;
	mad.lo.s32 	%r114, %r113, %r31, %r1;
	mad.lo.s32 	%r115, %r114, %r33, %r133;
	cvt.s64.s32 	%rd41, %r115;
	add.s64 	%rd42, %rd2, %rd41;
	ld.global.u8 	%rs16, [%rd42];
	cvt.rn.f32.u16 	%f49, %rs16;
	ld.global.f32 	%f50, [%rd36+12];
	fma.rn.f32 	%f68, %f50, %f49, %f48;
	add.s32 	%r136, %r136, 4;
$L__BB3_9:
	setp.eq.s32 	%p43, %r8, 0;
	@%p43 bra 	$L__BB3_14;
	setp.eq.s32 	%p44, %r8, 1;
	@%p44 bra 	$L__BB3_12;
	add.s32 	%r116, %r3, %r136;
	setp.lt.s32 	%p45, %r116, 0;
	setp.lt.s32 	%p46, %r116, %r34;
	selp.b32 	%r117, %r116, %r4, %p46;
	selp.b32 	%r118, 0, %r117, %p45;
	mad.lo.s32 	%r119, %r118, %r31, %r1;
	mad.lo.s32 	%r120, %r119, %r33, %r133;
	cvt.s64.s32 	%rd43, %r120;
	add.s64 	%rd44, %rd2, %rd43;
	ld.global.u8 	%rs17, [%rd44];
	cvt.rn.f32.u16 	%f52, %rs17;
	mul.wide.u32 	%rd45, %r136, 4;
	add.s64 	%rd46, %rd1, %rd45;
	ld.global.f32 	%f53, [%rd46];
	fma.rn.f32 	%f54, %f53, %f52, %f68;
	add.s32 	%r121, %r116, 1;
	setp.lt.s32 	%p47, %r121, 0;
	setp.lt.s32 	%p48, %r121, %r34;
	selp.b32 	%r122, %r121, %r4, %p48;
	selp.b32 	%r123, 0, %r122, %p47;
	mad.lo.s32 	%r124, %r123, %r31, %r1;
	mad.lo.s32 	%r125, %r124, %r33, %r133;
	cvt.s64.s32 	%rd47, %r125;
	add.s64 	%rd48, %rd2, %rd47;
	ld.global.u8 	%rs18, [%rd48];
	cvt.rn.f32.u16 	%f55, %rs18;
	ld.global.f32 	%f56, [%rd46+4];
	fma.rn.f32 	%f68, %f56, %f55, %f54;
	add.s32 	%r136, %r136, 2;
$L__BB3_12:
	setp.eq.s32 	%p49, %r10, 0;
	@%p49 bra 	$L__BB3_14;
	add.s32 	%r126, %r3, %r136;
	setp.lt.s32 	%p50, %r126, 0;
	setp.lt.s32 	%p51, %r126, %r34;
	selp.b32 	%r127, %r126, %r4, %p51;
	selp.b32 	%r128, 0, %r127, %p50;
	mad.lo.s32 	%r129, %r128, %r31, %r1;
	mad.lo.s32 	%r130, %r129, %r33, %r133;
	cvt.s64.s32 	%rd49, %r130;
	add.s64 	%rd50, %rd2, %rd49;
	ld.global.u8 	%rs19, [%rd50];
	cvt.rn.f32.u16 	%f57, %rs19;
	mul.wide.u32 	%rd51, %r136, 4;
	add.s64 	%rd52, %rd1, %rd51;
	ld.global.f32 	%f58, [%rd52];
	fma.rn.f32 	%f68, %f58, %f57, %f68;
$L__BB3_14:
	setp.lt.f32 	%p52, %f68, 0f00000000;
	setp.gt.f32 	%p53, %f68, 0f437F0000;
	selp.f32 	%f59, 0f437F0000, %f68, %p53;
	selp.f32 	%f60, 0f00000000, %f59, %p52;
	cvt.rzi.u32.f32 	%r131, %f60;
	add.s32 	%r132, %r133, %r5;
	cvt.s64.s32 	%rd53, %r132;
	add.s64 	%rd54, %rd3, %rd53;
	st.global.u8 	[%rd54], %r131;
	add.s32 	%r133, %r133, 1;
	setp.eq.s32 	%p54, %r133, %r33;
	@%p54 bra 	$L__BB3_26;
	bra.uni 	$L__BB3_3;
$L__BB3_15:
	and.b32  	%r20, %r33, 7;
	setp.lt.u32 	%p7, %r33, 8;
	mov.b32 	%r140, 0;
	@%p7 bra 	$L__BB3_18;
	and.b32  	%r140, %r33, 2147483640;
	mov.b32 	%r138, 0;
$L__BB3_17:
	.pragma "nounroll";
	add.s32 	%r48, %r138, %r5;
	cvt.s64.s32 	%rd7, %r48;
	add.s64 	%rd8, %rd3, %rd7;
	mov.b16 	%rs1, 0;
	st.global.u8 	[%rd8], %rs1;
	st.global.u8 	[%rd8+1], %rs1;
	st.global.u8 	[%rd8+2], %rs1;
	st.global.u8 	[%rd8+3], %rs1;
	st.global.u8 	[%rd8+4], %rs1;
	st.global.u8 	[%rd8+5], %rs1;
	st.global.u8 	[%rd8+6], %rs1;
	st.global.u8 	[%rd8+7], %rs1;
	add.s32 	%r138, %r138, 8;
	setp.ne.s32 	%p8, %r138, %r140;
	@%p8 bra 	$L__BB3_17;
$L__BB3_18:
	setp.eq.s32 	%p9, %r20, 0;
	@%p9 bra 	$L__BB3_26;
	and.b32  	%r25, %r33, 3;
	setp.lt.u32 	%p10, %r20, 4;
	@%p10 bra 	$L__BB3_21;
	add.s32 	%r49, %r140, %r5;
	cvt.s64.s32 	%rd9, %r49;
	add.s64 	%rd10, %rd3, %rd9;
	mov.b16 	%rs2, 0;
	st.global.u8 	[%rd10], %rs2;
	st.global.u8 	[%rd10+1], %rs2;
	st.global.u8 	[%rd10+2], %rs2;
	st.global.u8 	[%rd10+3], %rs2;
	add.s32 	%r140, %r140, 4;
$L__BB3_21:
	setp.eq.s32 	%p11, %r25, 0;
	@%p11 bra 	$L__BB3_26;
	setp.eq.s32 	%p12, %r25, 1;
	@%p12 bra 	$L__BB3_24;
	add.s32 	%r50, %r140, %r5;
	cvt.s64.s32 	%rd11, %r50;
	add.s64 	%rd12, %rd3, %rd11;
	mov.b16 	%rs3, 0;
	st.global.u8 	[%rd12], %rs3;
	st.global.u8 	[%rd12+1], %rs3;
	add.s32 	%r140, %r140, 2;
$L__BB3_24:
	and.b32  	%r51, %r33, 1;
	setp.eq.b32 	%p13, %r51, 1;
	not.pred 	%p14, %p13;
	@%p14 bra 	$L__BB3_26;
	add.s32 	%r52, %r140, %r5;
	cvt.s64.s32 	%rd13, %r52;
	add.s64 	%rd14, %rd3, %rd13;
	mov.b16 	%rs4, 0;
	st.global.u8 	[%rd14], %rs4;
$L__BB3_26:
	ret;

}


// ===== COMPILED SASS (sm_100) =====

	.target	sm_100

	.elftype	@"ET_EXEC"


//--------------------- .note.nv.tkinfo           --------------------------
	.section	.note.nv.tkinfo,"",@"SHT_NOTE"
	.sectionflags	@"SHF_NOTE_NV_TKINFO"
	.tkinfo
        /*0018*/ 	.word	0x00000002
        /*0030*/ 	.string	""
        /*0030*/ 	.string	"ptxas"
        /*0030*/ 	.string	"Cuda compilation tools, release 13.0, V13.0.88"
        /*0030*/ 	.string	"Build cuda_13.0.r13.0/compiler.36424714_0"
        /*0030*/ 	.string	"-arch sm_100 -m 64 "



//--------------------- .note.nv.cuinfo           --------------------------
	.section	.note.nv.cuinfo,"",@"SHT_NOTE"
	.sectionflags	@"SHF_NOTE_NV_CUINFO"
        /*0018*/ 	.short	0x0002
        /*001a*/ 	.short	0x0064
        /*001c*/ 	.short	0x0082
	.zero		2


//--------------------- .nv.info                  --------------------------
	.section	.nv.info,"",@"SHT_CUDA_INFO"
	.align	4


	//----- nvinfo : EIATTR_REGCOUNT
	.align		4
        /*0000*/ 	.byte	0x04, 0x2f
        /*0002*/ 	.short	(.L_1 - .L_0)
	.align		4
.L_0:
        /*0004*/ 	.word	index@(_Z22convolutionKernelNaivePhS_PKfiiii)
        /*0008*/ 	.word	0x00000020


	//----- nvinfo : EIATTR_FRAME_SIZE
	.align		4
.L_1:
        /*000c*/ 	.byte	0x04, 0x11
        /*000e*/ 	.short	(.L_3 - .L_2)
	.align		4
.L_2:
        /*0010*/ 	.word	index@(_Z22convolutionKernelNaivePhS_PKfiiii)
        /*0014*/ 	.word	0x00000000


	//----- nvinfo : EIATTR_REGCOUNT
	.align		4
.L_3:
        /*0018*/ 	.byte	0x04, 0x2f
        /*001a*/ 	.short	(.L_5 - .L_4)
	.align		4
.L_4:
        /*001c*/ 	.word	index@(_Z23convolutionKernelSharedPhS_PKfiiii)
        /*0020*/ 	.word	0x0000001d


	//----- nvinfo : EIATTR_FRAME_SIZE
	.align		4
.L_5:
        /*0024*/ 	.byte	0x04, 0x11
        /*0026*/ 	.short	(.L_7 - .L_6)
	.align		4
.L_6:
        /*0028*/ 	.word	index@(_Z23convolutionKernelSharedPhS_PKfiiii)
        /*002c*/ 	.word	0x00000000


	//----- nvinfo : EIATTR_REGCOUNT
	.align		4
.L_7:
        /*0030*/ 	.byte	0x04, 0x2f
        /*0032*/ 	.short	(.L_9 - .L_8)
	.align		4
.L_8:
        /*0034*/ 	.word	index@(_Z14separableConvXPhS_PKfiiii)
        /*0038*/ 	.word	0x00000020


	//----- nvinfo : EIATTR_FRAME_SIZE
	.align		4
.L_9:
        /*003c*/ 	.byte	0x04, 0x11
        /*003e*/ 	.short	(.L_11 - .L_10)
	.align		4
.L_10:
        /*0040*/ 	.word	index@(_Z14separableConvXPhS_PKfiiii)
        /*0044*/ 	.word	0x00000000


	//----- nvinfo : EIATTR_REGCOUNT
	.align		4
.L_11:
        /*0048*/ 	.byte	0x04, 0x2f
        /*004a*/ 	.short	(.L_13 - .L_12)
	.align		4
.L_12:
        /*004c*/ 	.word	index@(_Z14separableConvYPhS_PKfiiii)
        /*0050*/ 	.word	0x00000020


	//----- nvinfo : EIATTR_FRAME_SIZE
	.align		4
.L_13:
        /*0054*/ 	.byte	0x04, 0x11
        /*0056*/ 	.short	(.L_15 - .L_14)
	.align		4
.L_14:
        /*0058*/ 	.word	index@(_Z14separableConvYPhS_PKfiiii)
        /*005c*/ 	.word	0x00000000


	//----- nvinfo : EIATTR_MIN_STACK_SIZE
	.align		4
.L_15:
        /*0060*/ 	.byte	0x04, 0x12
        /*0062*/ 	.short	(.L_17 - .L_16)
	.align		4
.L_16:
        /*0064*/ 	.word	index@(_Z14separableConvYPhS_PKfiiii)
        /*0068*/ 	.word	0x00000000


	//----- nvinfo : EIATTR_MIN_STACK_SIZE
	.align		4
.L_17:
        /*006c*/ 	.byte	0x04, 0x12
        /*006e*/ 	.short	(.L_19 - .L_18)
	.align		4
.L_18:
        /*0070*/ 	.word	index@(_Z14separableConvXPhS_PKfiiii)
        /*0074*/ 	.word	0x00000000


	//----- nvinfo : EIATTR_MIN_STACK_SIZE
	.align		4
.L_19:
        /*0078*/ 	.byte	0x04, 0x12
        /*007a*/ 	.short	(.L_21 - .L_20)
	.align		4
.L_20:
        /*007c*/ 	.word	index@(_Z23convolutionKernelSharedPhS_PKfiiii)
        /*0080*/ 	.word	0x00000000


	//----- nvinfo : EIATTR_MIN_STACK_SIZE
	.align		4
.L_21:
        /*0084*/ 	.byte	0x04, 0x12
        /*0086*/ 	.short	(.L_23 - .L_22)
	.align		4
.L_22:
        /*0088*/ 	.word	index@(_Z22convolutionKernelNaivePhS_PKfiiii)
        /*008c*/ 	.word	0x00000000
.L_23:


//--------------------- .nv.compat                --------------------------
	.section	.nv.compat,"",@"SHT_CUDA_COMPAT_INFO"
	.align	4
        /*0000*/ 	.byte	0x02, 0x09, 0x00, 0x00, 0x02, 0x02, 0x01, 0x00, 0x02, 0x05, 0x05, 0x00, 0x03, 0x07, 0x01, 0x01
        /*0010*/ 	.byte	0x02, 0x03, 0x00, 0x00, 0x02, 0x06, 0x01, 0x00, 0x04, 0x0b, 0x08, 0x00, 0x09, 0x00, 0x00, 0x00
        /*0020*/ 	.byte	0x00, 0x00, 0x00, 0x00


//--------------------- .nv.info._Z14separableConvYPhS_PKfiiii --------------------------
	.section	.nv.info._Z14separableConvYPhS_PKfiiii,"",@"SHT_CUDA_INFO"
	.sectionflags	@""
	.align	4


	//----- nvinfo : EIATTR_CUDA_API_VERSION
	.align		4
        /*0000*/ 	.byte	0x04, 0x37
        /*0002*/ 	.short	(.L_25 - .L_24)
.L_24:
        /*0004*/ 	.word	0x00000082


	//----- nvinfo : EIATTR_KPARAM_INFO
	.align		4
.L_25:
        /*0008*/ 	.byte	0x04, 0x17
        /*000a*/ 	.short	(.L_27 - .L_26)
.L_26:
        /*000c*/ 	.word	0x00000000
        /*0010*/ 	.short	0x0006
        /*0012*/ 	.short	0x0024
        /*0014*/ 	.byte	0x00, 0xf0, 0x11, 0x00


	//----- nvinfo : EIATTR_KPARAM_INFO
	.align		4
.L_27:
        /*0018*/ 	.byte	0x04, 0x17
        /*001a*/ 	.short	(.L_29 - .L_28)
.L_28:
        /*001c*/ 	.word	0x00000000
        /*0020*/ 	.short	0x0005
        /*0022*/ 	.short	0x0020
        /*0024*/ 	.byte	0x00, 0xf0, 0x11, 0x00


	//----- nvinfo : EIATTR_KPARAM_INFO
	.align		4
.L_29:
        /*0028*/ 	.byte	0x04, 0x17
        /*002a*/ 	.short	(.L_31 - .L_30)
.L_30:
        /*002c*/ 	.word	0x00000000
        /*0030*/ 	.short	0x0004
        /*0032*/ 	.short	0x001c
        /*0034*/ 	.byte	0x00, 0xf0, 0x11, 0x00


	//----- nvinfo : EIATTR_KPARAM_INFO
	.align		4
.L_31:
        /*0038*/ 	.byte	0x04, 0x17
        /*003a*/ 	.short	(.L_33 - .L_32)
.L_32:
        /*003c*/ 	.word	0x00000000
        /*0040*/ 	.short	0x0003
        /*0042*/ 	.short	0x0018
        /*0044*/ 	.byte	0x00, 0xf0, 0x11, 0x00


	//----- nvinfo : EIATTR_KPARAM_INFO
	.align		4
.L_33:
        /*0048*/ 	.byte	0x04, 0x17
        /*004a*/ 	.short	(.L_35 - .L_34)
.L_34:
        /*004c*/ 	.word	0x00000000
        /*0050*/ 	.short	0x0002
        /*0052*/ 	.short	0x0010
        /*0054*/ 	.byte	0x00, 0xf5, 0x21, 0x00


	//----- nvinfo : EIATTR_KPARAM_INFO
	.align		4
.L_35:
        /*0058*/ 	.byte	0x04, 0x17
        /*005a*/ 	.short	(.L_37 - .L_36)
.L_36:
        /*005c*/ 	.word	0x00000000
        /*0060*/ 	.short	0x0001
        /*0062*/ 	.short	0x0008
        /*0064*/ 	.byte	0x00, 0xf5, 0x21, 0x00


	//----- nvinfo : EIATTR_KPARAM_INFO
	.align		4
.L_37:
        /*0068*/ 	.byte	0x04, 0x17
        /*006a*/ 	.short	(.L_39 - .L_38)
.L_38:
        /*006c*/ 	.word	0x00000000
        /*0070*/ 	.short	0x0000
        /*0072*/ 	.short	0x0000
        /*0074*/ 	.byte	0x00, 0xf5, 0x21, 0x00


	//----- nvinfo : EIATTR_SPARSE_MMA_MASK
	.align		4
.L_39:
        /*0078*/ 	.byte	0x03, 0x50
        /*007a*/ 	.short	0x0000


	//----- nvinfo : EIATTR_MAXREG_COUNT
	.align		4
        /*007c*/ 	.byte	0x03, 0x1b
        /*007e*/ 	.short	0x00ff


	//----- nvinfo : EIATTR_MERCURY_ISA_VERSION
	.align		4
        /*0080*/ 	.byte	0x03, 0x5f
        /*0082*/ 	.short	0x0101


	//----- nvinfo : EIATTR_VRC_CTA_INIT_COUNT
	.align		4
        /*0084*/ 	.byte	0x02, 0x4a
	.zero		1
	.zero		1


	//----- nvinfo : EIATTR_EXIT_INSTR_OFFSETS
	.align		4
        /*0088*/ 	.byte	0x04, 0x1c
        /*008a*/ 	.short	(.L_41 - .L_40)


	//   ....[0]....
.L_40:
        /*008c*/ 	.word	0x000000e0


	//   ....[1]....
        /*0090*/ 	.word	0x00001170


	//   ....[2]....
        /*0094*/ 	.word	0x000012f0


	//   ....[3]....
        /*0098*/ 	.word	0x000013d0


	//   ....[4]....
        /*009c*/ 	.word	0x00001490


	//   ....[5]....
        /*00a0*/ 	.word	0x000014f0


	//----- nvinfo : EIATTR_CBANK_PARAM_SIZE
	.align		4
.L_41:
        /*00a4*/ 	.byte	0x03, 0x19
        /*00a6*/ 	.short	0x0028


	//----- nvinfo : EIATTR_PARAM_CBANK
	.align		4
        /*00a8*/ 	.byte	0x04, 0x0a
        /*00aa*/ 	.short	(.L_43 - .L_42)
	.align		4
.L_42:
        /*00ac*/ 	.word	index@(.nv.constant0._Z14separableConvYPhS_PKfiiii)
        /*00b0*/ 	.short	0x0380
        /*00b2*/ 	.short	0x0028


	//----- nvinfo : EIATTR_SW_WAR
	.align		4
.L_43:
        /*00b4*/ 	.byte	0x04, 0x36
        /*00b6*/ 	.short	(.L_45 - .L_44)
.L_44:
        /*00b8*/ 	.word	0x00000008
.L_45:


//--------------------- .nv.info._Z14separableConvXPhS_PKfiiii --------------------------
	.section	.nv.info._Z14separableConvXPhS_PKfiiii,"",@"SHT_CUDA_INFO"
	.sectionflags	@""
	.align	4


	//----- nvinfo : EIATTR_CUDA_API_VERSION
	.align		4
        /*0000*/ 	.byte	0x04, 0x37
        /*0002*/ 	.short	(.L_47 - .L_46)
.L_46:
        /*0004*/ 	.word	0x00000082


	//----- nvinfo : EIATTR_KPARAM_INFO
	.align		4
.L_47:
        /*0008*/ 	.byte	0x04, 0x17
        /*000a*/ 	.short	(.L_49 - .L_48)
.L_48:
        /*000c*/ 	.word	0x00000000
        /*0010*/ 	.short	0x0006
        /*0012*/ 	.short	0x0024
        /*0014*/ 	.byte	0x00, 0xf0, 0x11, 0x00


	//----- nvinfo : EIATTR_KPARAM_INFO
	.align		4
.L_49:
        /*0018*/ 	.byte	0x04, 0x17
        /*001a*/ 	.short	(.L_51 - .L_50)
.L_50:
        /*001c*/ 	.word	0x00000000
        /*0020*/ 	.short	0x0005
        /*0022*/ 	.short	0x0020
        /*0024*/ 	.byte	0x00, 0xf0, 0x11, 0x00


	//----- nvinfo : EIATTR_KPARAM_INFO
	.align		4
.L_51:
        /*0028*/ 	.byte	0x04, 0x17
        /*002a*/ 	.short	(.L_53 - .L_52)
.L_52:
        /*002c*/ 	.word	0x00000000
        /*0030*/ 	.short	0x0004
        /*0032*/ 	.short	0x001c
        /*0034*/ 	.byte	0x00, 0xf0, 0x11, 0x00


	//----- nvinfo : EIATTR_KPARAM_INFO
	.align		4
.L_53:
        /*0038*/ 	.byte	0x04, 0x17
        /*003a*/ 	.short	(.L_55 - .L_54)
.L_54:
        /*003c*/ 	.word	0x00000000
        /*0040*/ 	.short	0x0003
        /*0042*/ 	.short	0x0018
        /*0044*/ 	.byte	0x00, 0xf0, 0x11, 0x00


	//----- nvinfo : EIATTR_KPARAM_INFO
	.align		4
.L_55:
        /*0048*/ 	.byte	0x04, 0x17
        /*004a*/ 	.short	(.L_57 - .L_56)
.L_56:
        /*004c*/ 	.word	0x00000000
        /*0050*/ 	.short	0x0002
        /*0052*/ 	.short	0x0010
        /*0054*/ 	.byte	0x00, 0xf5, 0x21, 0x00


	//----- nvinfo : EIATTR_KPARAM_INFO
	.align		4
.L_57:
        /*0058*/ 	.byte	0x04, 0x17
        /*005a*/ 	.short	(.L_59 - .L_58)
.L_58:
        /*005c*/ 	.word	0x00000000
        /*0060*/ 	.short	0x0001
        /*0062*/ 	.short	0x0008
        /*0064*/ 	.byte	0x00, 0xf5, 0x21, 0x00


	//----- nvinfo : EIATTR_KPARAM_INFO
	.align		4
.L_59:
        /*0068*/ 	.byte	0x04, 0x17
        /*006a*/ 	.short	(.L_61 - .L_60)
.L_60:
        /*006c*/ 	.word	0x00000000
        /*0070*/ 	.short	0x0000
        /*0072*/ 	.short	0x0000
        /*0074*/ 	.byte	0x00, 0xf5, 0x21, 0x00


	//----- nvinfo : EIATTR_SPARSE_MMA_MASK
	.align		4
.L_61:
        /*0078*/ 	.byte	0x03, 0x50
        /*007a*/ 	.short	0x0000


	//----- nvinfo : EIATTR_MAXREG_COUNT
	.align		4
        /*007c*/ 	.byte	0x03, 0x1b
        /*007e*/ 	.short	0x00ff


	//----- nvinfo : EIATTR_MERCURY_ISA_VERSION
	.align		4
        /*0080*/ 	.byte	0x03, 0x5f
        /*0082*/ 	.short	0x0101


	//----- nvinfo : EIATTR_VRC_CTA_INIT_COUNT
	.align		4
        /*0084*/ 	.byte	0x02, 0x4a
	.zero		1
	.zero		1


	//----- nvinfo : EIATTR_EXIT_INSTR_OFFSETS
	.align		4
        /*0088*/ 	.byte	0x04, 0x1c
        /*008a*/ 	.short	(.L_63 - .L_62)


	//   ....[0]....
.L_62:
        /*008c*/ 	.word	0x000000e0


	//   ....[1]....
        /*0090*/ 	.word	0x00001140


	//   ....[2]....
        /*0094*/ 	.word	0x000012c0


	//   ....[3]....
        /*0098*/ 	.word	0x000013a0


	//   ....[4]....
        /*009c*/ 	.word	0x00001460


	//   ....[5]....
        /*00a0*/ 	.word	0x000014c0


	//----- nvinfo : EIATTR_CBANK_PARAM_SIZE
	.align		4
.L_63:
        /*00a4*/ 	.byte	0x03, 0x19
        /*00a6*/ 	.short	0x0028


	//----- nvinfo : EIATTR_PARAM_CBANK
	.align		4
        /*00a8*/ 	.byte	0x04, 0x0a
        /*00aa*/ 	.short	(.L_65 - .L_64)
	.align		4
.L_64:
        /*00ac*/ 	.word	index@(.nv.constant0._Z14separableConvXPhS_PKfiiii)
        /*00b0*/ 	.short	0x0380
        /*00b2*/ 	.short	0x0028


	//----- nvinfo : EIATTR_SW_WAR
	.align		4
.L_65:
        /*00b4*/ 	.byte	0x04, 0x36
        /*00b6*/ 	.short	(.L_67 - .L_66)
.L_66:
        /*00b8*/ 	.word	0x00000008
.L_67:


//--------------------- .nv.info._Z23convolutionKernelSharedPhS_PKfiiii --------------------------
	.section	.nv.info._Z23convolutionKernelSharedPhS_PKfiiii,"",@"SHT_CUDA_INFO"
	.sectionflags	@""
	.align	4


	//----- nvinfo : EIATTR_CUDA_API_VERSION
	.align		4
        /*0000*/ 	.byte	0x04, 0x37
        /*0002*/ 	.short	(.L_69 - .L_68)
.L_68:
        /*0004*/ 	.word	0x00000082


	//----- nvinfo : EIATTR_KPARAM_INFO
	.align		4
.L_69:
        /*0008*/ 	.byte	0x04, 0x17
        /*000a*/ 	.short	(.L_71 - .L_70)
.L_70:
        /*000c*/ 	.word	0x00000000
        /*0010*/ 	.short	0x0006
        /*0012*/ 	.short	0x0024
        /*0014*/ 	.byte	0x00, 0xf0, 0x11, 0x00


	//----- nvinfo : EIATTR_KPARAM_INFO
	.align		4
.L_71:
        /*0018*/ 	.byte	0x04, 0x17
        /*001a*/ 	.short	(.L_73 - .L_72)
.L_72:
        /*001c*/ 	.word	0x00000000
        /*0020*/ 	.short	0x0005
        /*0022*/ 	.short	0x0020
        /*0024*/ 	.byte	0x00, 0xf0, 0x11, 0x00


	//----- nvinfo : EIATTR_KPARAM_INFO
	.align		4
.L_73:
        /*0028*/ 	.byte	0x04, 0x17
        /*002a*/ 	.short	(.L_75 - .L_74)
.L_74:
        /*002c*/ 	.word	0x00000000
        /*0030*/ 	.short	0x0004
        /*0032*/ 	.short	0x001c
        /*0034*/ 	.byte	0x00, 0xf0, 0x11, 0x00


	//----- nvinfo : EIATTR_KPARAM_INFO
	.align		4
.L_75:
        /*0038*/ 	.byte	0x04, 0x17
        /*003a*/ 	.short	(.L_77 - .L_76)
.L_76:
        /*003c*/ 	.word	0x00000000
        /*0040*/ 	.short	0x0003
        /*0042*/ 	.short	0x0018
        /*0044*/ 	.byte	0x00, 0xf0, 0x11, 0x00


	//----- nvinfo : EIATTR_KPARAM_INFO
	.align		4
.L_77:
        /*0048*/ 	.byte	0x04, 0x17
        /*004a*/ 	.short	(.L_79 - .L_78)
.L_78:
        /*004c*/ 	.word	0x00000000
        /*0050*/ 	.short	0x0002
        /*0052*/ 	.short	0x0010
        /*0054*/ 	.byte	0x00, 0xf5, 0x21, 0x00


	//----- nvinfo : EIATTR_KPARAM_INFO
	.align		4
.L_79:
        /*0058*/ 	.byte	0x04, 0x17
        /*005a*/ 	.short	(.L_81 - .L_80)
.L_80:
        /*005c*/ 	.word	0x00000000
        /*0060*/ 	.short	0x0001
        /*0062*/ 	.short	0x0008
        /*0064*/ 	.byte	0x00, 0xf5, 0x21, 0x00


	//----- nvinfo : EIATTR_KPARAM_INFO
	.align		4
.L_81:
        /*0068*/ 	.byte	0x04, 0x17
        /*006a*/ 	.short	(.L_83 - .L_82)
.L_82:
        /*006c*/ 	.word	0x00000000
        /*0070*/ 	.short	0x0000
        /*0072*/ 	.short	0x0000
        /*0074*/ 	.byte	0x00, 0xf5, 0x21, 0x00


	//----- nvinfo : EIATTR_SPARSE_MMA_MASK
	.align		4
.L_83:
        /*0078*/ 	.byte	0x03, 0x50
        /*007a*/ 	.short	0x0000


	//----- nvinfo : EIATTR_MAXREG_COUNT
	.align		4
        /*007c*/ 	.byte	0x03, 0x1b
        /*007e*/ 	.short	0x00ff


	//----- nvinfo : EIATTR_NUM_BARRIERS
	.align		4
        /*0080*/ 	.byte	0x02, 0x4c
        /*0082*/ 	.byte	0x01
	.zero		1


	//----- nvinfo : EIATTR_MERCURY_ISA_VERSION
	.align		4
        /*0084*/ 	.byte	0x03, 0x5f
        /*0086*/ 	.short	0x0101


	//----- nvinfo : EIATTR_VRC_CTA_INIT_COUNT
	.align		4
        /*0088*/ 	.byte	0x02, 0x4a
	.zero		1
	.zero		1


	//----- nvinfo : EIATTR_EXIT_INSTR_OFFSETS
	.align		4
        /*008c*/ 	.byte	0x04, 0x1c
        /*008e*/ 	.short	(.L_85 - .L_84)


	//   ....[0]....
.L_84:
        /*0090*/ 	.word	0x00000510


	//   ....[1]....
        /*0094*/ 	.word	0x00001030


	//   ....[2]....
        /*0098*/ 	.word	0x000011c0


	//   ....[3]....
        /*009c*/ 	.word	0x000012a0


	//   ....[4]....
        /*00a0*/ 	.word	0x00001360


	//   ....[5]....
        /*00a4*/ 	.word	0x000013c0


	//----- nvinfo : EIATTR_CRS_STACK_SIZE
	.align		4
.L_85:
        /*00a8*/ 	.byte	0x04, 0x1e
        /*00aa*/ 	.short	(.L_87 - .L_86)
.L_86:
        /*00ac*/ 	.word	0x00000000


	//----- nvinfo : EIATTR_CBANK_PARAM_SIZE
	.align		4
.L_87:
        /*00b0*/ 	.byte	0x03, 0x19
        /*00b2*/ 	.short	0x0028


	//----- nvinfo : EIATTR_PARAM_CBANK
	.align		4
        /*00b4*/ 	.byte	0x04, 0x0a
        /*00b6*/ 	.short	(.L_89 - .L_88)
	.align		4
.L_88:
        /*00b8*/ 	.word	index@(.nv.constant0._Z23convolutionKernelSharedPhS_PKfiiii)
        /*00bc*/ 	.short	0x0380
        /*00be*/ 	.short	0x0028


	//----- nvinfo : EIATTR_SW_WAR
	.align		4
.L_89:
        /*00c0*/ 	.byte	0x04, 0x36
        /*00c2*/ 	.short	(.L_91 - .L_90)
.L_90:
        /*00c4*/ 	.word	0x00000008
.L_91:


//--------------------- .nv.info._Z22convolutionKernelNaivePhS_PKfiiii --------------------------
	.section	.nv.info._Z22convolutionKernelNaivePhS_PKfiiii,"",@"SHT_CUDA_INFO"
	.sectionflags	@""
	.align	4


	//----- nvinfo : EIATTR_CUDA_API_VERSION
	.align		4
        /*0000*/ 	.byte	0x04, 0x37
        /*0002*/ 	.short	(.L_93 - .L_92)
.L_92:
        /*0004*/ 	.word	0x00000082


	//----- nvinfo : EIATTR_KPARAM_INFO
	.align		4
.L_93:
        /*0008*/ 	.byte	0x04, 0x17
        /*000a*/ 	.short	(.L_95 - .L_94)
.L_94:
        /*000c*/ 	.word	0x00000000
        /*0010*/ 	.short	0x0006
        /*0012*/ 	.short	0x0024
        /*0014*/ 	.byte	0x00, 0xf0, 0x11, 0x00


	//----- nvinfo : EIATTR_KPARAM_INFO
	.align		4
.L_95:
        /*0018*/ 	.byte	0x04, 0x17
        /*001a*/ 	.short	(.L_97 - .L_96)
.L_96:
        /*001c*/ 	.word	0x00000000
        /*0020*/ 	.short	0x0005
        /*0022*/ 	.short	0x0020
        /*0024*/ 	.byte	0x00, 0xf0, 0x11, 0x00


	//----- nvinfo : EIATTR_KPARAM_INFO
	.align		4
.L_97:
        /*0028*/ 	.byte	0x04, 0x17
        /*002a*/ 	.short	(.L_99 - .L_98)
.L_98:
        /*002c*/ 	.word	0x00000000
        /*0030*/ 	.short	0x0004
        /*0032*/ 	.short	0x001c
        /*0034*/ 	.byte	0x00, 0xf0, 0x11, 0x00


	//----- nvinfo : EIATTR_KPARAM_INFO
	.align		4
.L_99:
        /*0038*/ 	.byte	0x04, 0x17
        /*003a*/ 	.short	(.L_101 - .L_100)
.L_100:
        /*003c*/ 	.word	0x00000000
        /*0040*/ 	.short	0x0003
        /*0042*/ 	.short	0x0018
        /*0044*/ 	.byte	0x00, 0xf0, 0x11, 0x00


	//----- nvinfo : EIATTR_KPARAM_INFO
	.align		4
.L_101:
        /*0048*/ 	.byte	0x04, 0x17
        /*004a*/ 	.short	(.L_103 - .L_102)
.L_102:
        /*004c*/ 	.word	0x00000000
        /*0050*/ 	.short	0x0002
        /*0052*/ 	.short	0x0010
        /*0054*/ 	.byte	0x00, 0xf5, 0x21, 0x00


	//----- nvinfo : EIATTR_KPARAM_INFO
	.align		4
.L_103:
        /*0058*/ 	.byte	0x04, 0x17
        /*005a*/ 	.short	(.L_105 - .L_104)
.L_104:
        /*005c*/ 	.word	0x00000000
        /*0060*/ 	.short	0x0001
        /*0062*/ 	.short	0x0008
        /*0064*/ 	.byte	0x00, 0xf5, 0x21, 0x00


	//----- nvinfo : EIATTR_KPARAM_INFO
	.align		4
.L_105:
        /*0068*/ 	.byte	0x04, 0x17
        /*006a*/ 	.short	(.L_107 - .L_106)
.L_106:
        /*006c*/ 	.word	0x00000000
        /*0070*/ 	.short	0x0000
        /*0072*/ 	.short	0x0000
        /*0074*/ 	.byte	0x00, 0xf5, 0x21, 0x00


	//----- nvinfo : EIATTR_SPARSE_MMA_MASK
	.align		4
.L_107:
        /*0078*/ 	.byte	0x03, 0x50
        /*007a*/ 	.short	0x0000


	//----- nvinfo : EIATTR_MAXREG_COUNT
	.align		4
        /*007c*/ 	.byte	0x03, 0x1b
        /*007e*/ 	.short	0x00ff


	//----- nvinfo : EIATTR_MERCURY_ISA_VERSION
	.align		4
        /*0080*/ 	.byte	0x03, 0x5f
        /*0082*/ 	.short	0x0101


	//----- nvinfo : EIATTR_VRC_CTA_INIT_COUNT
	.align		4
        /*0084*/ 	.byte	0x02, 0x4a
	.zero		1
	.zero		1


	//----- nvinfo : EIATTR_EXIT_INSTR_OFFSETS
	.align		4
        /*0088*/ 	.byte	0x04, 0x1c
        /*008a*/ 	.short	(.L_109 - .L_108)


	//   ....[0]....
.L_108:
        /*008c*/ 	.word	0x000000e0


	//   ....[1]....
        /*0090*/ 	.word	0x00001320


	//   ....[2]....
        /*0094*/ 	.word	0x000014a0


	//   ....[3]....
        /*0098*/ 	.word	0x00001580


	//   ....[4]....
        /*009c*/ 	.word	0x00001640


	//   ....[5]....
        /*00a0*/ 	.word	0x000016a0


	//----- nvinfo : EIATTR_CBANK_PARAM_SIZE
	.align		4
.L_109:
        /*00a4*/ 	.byte	0x03, 0x19
        /*00a6*/ 	.short	0x0028


	//----- nvinfo : EIATTR_PARAM_CBANK
	.align		4
        /*00a8*/ 	.byte	0x04, 0x0a
        /*00aa*/ 	.short	(.L_111 - .L_110)
	.align		4
.L_110:
        /*00ac*/ 	.word	index@(.nv.constant0._Z22convolutionKernelNaivePhS_PKfiiii)
        /*00b0*/ 	.short	0x0380
        /*00b2*/ 	.short	0x0028


	//----- nvinfo : EIATTR_SW_WAR
	.align		4
.L_111:
        /*00b4*/ 	.byte	0x04, 0x36
        /*00b6*/ 	.short	(.L_113 - .L_112)
.L_112:
        /*00b8*/ 	.word	0x00000008
.L_113:


//--------------------- .nv.callgraph             --------------------------
	.section	.nv.callgraph,"",@"SHT_CUDA_CALLGRAPH"
	.align	4
	.sectionentsize	8
	.align		4
        /*0000*/ 	.word	0x00000000
	.align		4
        /*0004*/ 	.word	0xffffffff
	.align		4
        /*0008*/ 	.word	0x00000000
	.align		4
        /*000c*/ 	.word	0xfffffffe
	.align		4
        /*0010*/ 	.word	0x00000000
	.align		4
        /*0014*/ 	.word	0xfffffffd
	.align		4
        /*0018*/ 	.word	0x00000000
	.align		4
        /*001c*/ 	.word	0xfffffffc


//--------------------- .text._Z14separableConvYPhS_PKfiiii --------------------------
	.section	.text._Z14separableConvYPhS_PKfiiii,"ax",@progbits
	.align	128
        .global         _Z14separableConvYPhS_PKfiiii
        .type           _Z14separableConvYPhS_PKfiiii,@function
        .size           _Z14separableConvYPhS_PKfiiii,(.L_x_58 - _Z14separableConvYPhS_PKfiiii)
        .other          _Z14separableConvYPhS_PKfiiii,@"STO_CUDA_ENTRY STV_DEFAULT"
_Z14separableConvYPhS_PKfiiii:
.text._Z14separableConvYPhS_PKfiiii:
[----:B------:R-:W-:Y:S01]  /*0000*/  LDC R1, c[0x0][0x37c] ;  /* 0x0000df00ff017b82 */ /* 0x000fe20000000800 */
[----:B------:R-:W0:Y:S07]  /*0010*/  S2R R2, SR_TID.Y ;  /* 0x0000000000027919 */ /* 0x000e2e0000002200 */
[----:B------:R-:W1:Y:S01]  /*0020*/  LDC R0, c[0x0][0x360] ;  /* 0x0000d800ff007b82 */ /* 0x000e620000000800 */
[----:B------:R-:W2:Y:S01]  /*0030*/  LDCU UR6, c[0x0][0x39c] ;  /* 0x00007380ff0677ac */ /* 0x000ea20008000800 */
[----:B------:R-:W1:Y:S06]  /*0040*/  S2R R3, SR_TID.X ;  /* 0x0000000000037919 */ /* 0x000e6c0000002100 */
[----:B------:R-:W0:Y:S08]  /*0050*/  S2UR UR5, SR_CTAID.Y ;  /* 0x00000000000579c3 */ /* 0x000e300000002600 */
[----:B------:R-:W0:Y:S08]  /*0060*/  LDC R17, c[0x0][0x364] ;  /* 0x0000d900ff117b82 */ /* 0x000e300000000800 */
[----:B------:R-:W1:Y:S08]  /*0070*/  S2UR UR4, SR_CTAID.X ;  /* 0x00000000000479c3 */ /* 0x000e700000002500 */
[----:B------:R-:W3:Y:S01]  /*0080*/  LDC.64 R18, c[0x0][0x3a0] ;  /* 0x0000e800ff127b82 */ /* 0x000ee20000000a00 */
[----:B0-----:R-:W-:-:S02]  /*0090*/  IMAD R17, R17, UR5, R2 ;  /* 0x0000000511117c24 */ /* 0x001fc4000f8e0202 */
[----:B-1----:R-:W-:-:S03]  /*00a0*/  IMAD R0, R0, UR4, R3 ;  /* 0x0000000400007c24 */ /* 0x002fc6000f8e0203 */
[----:B---3--:R-:W-:-:S04]  /*00b0*/  ISETP.GE.AND P0, PT, R17, R18, PT ;  /* 0x000000121100720c */ /* 0x008fc80003f06270 */
[----:B--2---:R-:W-:-:S04]  /*00c0*/  ISETP.GE.OR P0, PT, R0, UR6, P0 ;  /* 0x0000000600007c0c */ /* 0x004fc80008706670 */
[----:B------:R-:W-:-:S13]  /*00d0*/  ISETP.LT.OR P0, PT, R19, 0x1, P0 ;  /* 0x000000011300780c */ /* 0x000fda0000701670 */
[----:B------:R-:W-:Y:S05]  /*00e0*/  @P0 EXIT ;  /* 0x000000000000094d */ /* 0x000fea0003800000 */
[----:B------:R-:W0:Y:S01]  /*00f0*/  LDCU UR5, c[0x0][0x398] ;  /* 0x00007300ff0577ac */ /* 0x000e220008000800 */
[----:B------:R-:W-:Y:S01]  /*0100*/  IMAD R16, R17, UR6, R0 ;  /* 0x0000000611107c24 */ /* 0x000fe2000f8e0200 */
[----:B------:R-:W1:Y:S01]  /*0110*/  LDCU.64 UR8, c[0x0][0x358] ;  /* 0x00006b00ff0877ac */ /* 0x000e620008000a00 */
[----:B0-----:R-:W-:Y:S02]  /*0120*/  UISETP.GE.AND UP0, UPT, UR5, 0x1, UPT ;  /* 0x000000010500788c */ /* 0x001fe4000bf06270 */
[----:B------:R-:W-:-:S04]  /*0130*/  ULEA.HI UR4, UR5, UR5, URZ, 0x1 ;  /* 0x0000000505047291 */ /* 0x000fc8000f8f08ff */
[----:B------:R-:W-:-:S06]  /*0140*/  USHF.R.S32.HI UR4, URZ, 0x1, UR4 ;  /* 0x00000001ff047899 */ /* 0x000fcc0008011404 */
[----:B------:R-:W-:Y:S01]  /*0150*/  VIADD R17, R17, -UR4 ;  /* 0x8000000411117c36 */ /* 0x000fe20008000000 */
[----:B-1----:R-:W-:Y:S06]  /*0160*/  BRA.U !UP0, `(.L_x_0) ;  /* 0x0000001108087547 */ /* 0x002fec000b800000 */
[----:B------:R-:W-:Y:S01]  /*0170*/  ULOP3.LUT UR6, UR5, 0x7, URZ, 0xc0, !UPT ;  /* 0x0000000705067892 */ /* 0x000fe2000f8ec0ff */
[----:B------:R-:W-:Y:S01]  /*0180*/  VIADD R18, R18, 0xffffffff ;  /* 0xffffffff12127836 */ /* 0x000fe20000000000 */
[----:B------:R-:W-:Y:S02]  /*0190*/  ULOP3.LUT UR7, UR5, 0x3, URZ, 0xc0, !UPT ;  /* 0x0000000305077892 */ /* 0x000fe4000f8ec0ff */
[----:B------:R-:W-:Y:S02]  /*01a0*/  UIADD3 UR4, UPT, UPT, UR6, -0x1, URZ ;  /* 0xffffffff06047890 */ /* 0x000fe4000fffe0ff */
[----:B------:R-:W-:Y:S02]  /*01b0*/  ULOP3.LUT UR5, UR5, 0x7ffffff8, URZ, 0xc0, !UPT ;  /* 0x7ffffff805057892 */ /* 0x000fe4000f8ec0ff */
[----:B------:R-:W-:-:S03]  /*01c0*/  UISETP.GE.U32.AND UP0, UPT, UR4, 0x3, UPT ;  /* 0x000000030400788c */ /* 0x000fc6000bf06070 */
[----:B------:R-:W-:-:S08]  /*01d0*/  UMOV UR4, URZ ;  /* 0x000000ff00047c82 */ /* 0x000fd00008000000 */
.L_x_6:
[----:B0-----:R-:W0:Y:S01]  /*01e0*/  LDCU UR12, c[0x0][0x398] ;  /* 0x00007300ff0c77ac */ /* 0x001e220008000800 */
[----:B------:R-:W-:Y:S02]  /*01f0*/  IMAD.MOV.U32 R25, RZ, RZ, RZ ;  /* 0x000000ffff197224 */ /* 0x000fe400078e00ff */
[----:B------:R-:W-:Y:S01]  /*0200*/  IMAD.MOV.U32 R2, RZ, RZ, RZ ;  /* 0x000000ffff027224 */ /* 0x000fe200078e00ff */
[----:B0-----:R-:W-:-:S09]  /*0210*/  UISETP.GE.U32.AND UP1, UPT, UR12, 0x8, UPT ;  /* 0x000000080c00788c */ /* 0x001fd2000bf26070 */
[----:B------:R-:W-:Y:S05]  /*0220*/  BRA.U !UP1, `(.L_x_1) ;  /* 0x0000000509cc7547 */ /* 0x000fea000b800000 */
[----:B------:R-:W0:Y:S01]  /*0230*/  LDC.64 R2, c[0x0][0x390] ;  /* 0x0000e400ff027b82 */ /* 0x000e220000000a00 */
[----:B------:R-:W-:Y:S01]  /*0240*/  IMAD.MOV.U32 R25, RZ, RZ, RZ ;  /* 0x000000ffff197224 */ /* 0x000fe200078e00ff */
[----:B------:R-:W1:Y:S01]  /*0250*/  LDCU UR13, c[0x0][0x39c] ;  /* 0x00007380ff0d77ac */ /* 0x000e620008000800 */
[----:B------:R-:W-:Y:S01]  /*0260*/  IMAD.MOV.U32 R19, RZ, RZ, RZ ;  /* 0x000000ffff137224 */ /* 0x000fe200078e00ff */
[----:B------:R-:W2:Y:S04]  /*0270*/  LDCU.64 UR10, c[0x0][0x380] ;  /* 0x00007000ff0a77ac */ /* 0x000ea80008000a00 */
[----:B------:R-:W3:Y:S02]  /*0280*/  LDC.64 R4, c[0x0][0x3a0] ;  /* 0x0000e800ff047b82 */ /* 0x000ee40000000a00 */
.L_x_2:
[----:B------:R-:W-:-:S05]  /*0290*/  IMAD.IADD R15, R17, 0x1, R19 ;  /* 0x00000001110f7824 */ /* 0x000fca00078e0213 */
[C---:B---3--:R-:W-:Y:S02]  /*02a0*/  ISETP.GE.AND P1, PT, R15.reuse, R4, PT ;  /* 0x000000040f00720c */ /* 0x048fe40003f26270 */
[C---:B------:R-:W-:Y:S02]  /*02b0*/  ISETP.GE.AND P0, PT, R15.reuse, RZ, PT ;  /* 0x000000ff0f00720c */ /* 0x040fe40003f06270 */
[----:B------:R-:W-:-:S04]  /*02c0*/  SEL R6, R15, R18, !P1 ;  /* 0x000000120f067207 */ /* 0x000fc80004800000 */
[----:B------:R-:W-:-:S05]  /*02d0*/  SEL R7, R6, RZ, P0 ;  /* 0x000000ff06077207 */ /* 0x000fca0000000000 */
[----:B-1----:R-:W-:-:S04]  /*02e0*/  IMAD R6, R7, UR13, R0 ;  /* 0x0000000d07067c24 */ /* 0x002fc8000f8e0200 */
[----:B------:R-:W-:-:S05]  /*02f0*/  IMAD R6, R6, R5, UR4 ;  /* 0x0000000406067e24 */ /* 0x000fca000f8e0205 */
[----:B--2---:R-:W-:-:S04]  /*0300*/  IADD3 R22, P0, PT, R6, UR10, RZ ;  /* 0x0000000a06167c10 */ /* 0x004fc8000ff1e0ff */
[----:B------:R-:W-:Y:S01]  /*0310*/  LEA.HI.X.SX32 R23, R6, UR11, 0x1, P0 ;  /* 0x0000000b06177c11 */ /* 0x000fe200080f0eff */
[----:B0-----:R-:W-:-:S04]  /*0320*/  IMAD.WIDE.U32 R6, R19, 0x4, R2 ;  /* 0x0000000413067825 */ /* 0x001fc800078e0002 */
[----:B------:R-:W2:Y:S04]  /*0330*/  LDG.E.U8 R22, desc[UR8][R22.64] ;  /* 0x0000000816167981 */ /* 0x000ea8000c1e1100 */
[----:B------:R-:W3:Y:S01]  /*0340*/  LDG.E R14, desc[UR8][R6.64] ;  /* 0x00000008060e7981 */ /* 0x000ee2000c1e1900 */
[C---:B------:R-:W-:Y:S02]  /*0350*/  VIADD R9, R15.reuse, 0x1 ;  /* 0x000000010f097836 */ /* 0x040fe40000000000 */
[C---:B------:R-:W-:Y:S01]  /*0360*/  VIADD R11, R15.reuse, 0x2 ;  /* 0x000000020f0b7836 */ /* 0x040fe20000000000 */
[----:B------:R-:W4:Y:S01]  /*0370*/  LDG.E R26, desc[UR8][R6.64+0xc] ;  /* 0x00000c08061a7981 */ /* 0x000f22000c1e1900 */
[----:B------:R-:W-:Y:S01]  /*0380*/  VIADD R13, R15, 0x3 ;  /* 0x000000030f0d7836 */ /* 0x000fe20000000000 */
[----:B------:R-:W-:-:S02]  /*0390*/  ISETP.GE.AND P1, PT, R9, R4, PT ;  /* 0x000000040900720c */ /* 0x000fc40003f26270 */
[-C--:B------:R-:W-:Y:S01]  /*03a0*/  ISETP.GE.AND P3, PT, R11, R4.reuse, PT ;  /* 0x000000040b00720c */ /* 0x080fe20003f66270 */
[----:B------:R-:W-:Y:S01]  /*03b0*/  VIADD R27, R15, 0x4 ;  /* 0x000000040f1b7836 */ /* 0x000fe20000000000 */
[----:B------:R-:W-:Y:S01]  /*03c0*/  ISETP.GE.AND P4, PT, R13, R4, PT ;  /* 0x000000040d00720c */ /* 0x000fe20003f86270 */
[----:B------:R-:W-:Y:S01]  /*03d0*/  VIADD R29, R15, 0x5 ;  /* 0x000000050f1d7836 */ /* 0x000fe20000000000 */
[----:B------:R-:W-:Y:S01]  /*03e0*/  ISETP.GE.AND P0, PT, R9, RZ, PT ;  /* 0x000000ff0900720c */ /* 0x000fe20003f06270 */
[----:B------:R-:W-:Y:S01]  /*03f0*/  VIADD R24, R15, 0x6 ;  /* 0x000000060f187836 */ /* 0x000fe20000000000 */
[----:B------:R-:W-:Y:S01]  /*0400*/  SEL R9, R9, R18, !P1 ;  /* 0x0000001209097207 */ /* 0x000fe20004800000 */
[----:B------:R-:W5:Y:S01]  /*0410*/  LDG.E R28, desc[UR8][R6.64+0x14] ;  /* 0x00001408061c7981 */ /* 0x000f62000c1e1900 */
[----:B------:R-:W-:Y:S02]  /*0420*/  ISETP.GE.AND P2, PT, R11, RZ, PT ;  /* 0x000000ff0b00720c */ /* 0x000fe40003f46270 */
[----:B------:R-:W-:-:S02]  /*0430*/  ISETP.GE.AND P1, PT, R13, RZ, PT ;  /* 0x000000ff0d00720c */ /* 0x000fc40003f26270 */
[-C--:B------:R-:W-:Y:S02]  /*0440*/  SEL R11, R11, R18.reuse, !P3 ;  /* 0x000000120b0b7207 */ /* 0x080fe40005800000 */
[----:B------:R-:W-:Y:S02]  /*0450*/  SEL R13, R13, R18, !P4 ;  /* 0x000000120d0d7207 */ /* 0x000fe40006000000 */
[----:B------:R-:W-:Y:S02]  /*0460*/  SEL R9, R9, RZ, P0 ;  /* 0x000000ff09097207 */ /* 0x000fe40000000000 */
[----:B------:R-:W-:Y:S02]  /*0470*/  SEL R11, R11, RZ, P2 ;  /* 0x000000ff0b0b7207 */ /* 0x000fe40001000000 */
[----:B------:R-:W-:Y:S01]  /*0480*/  SEL R13, R13, RZ, P1 ;  /* 0x000000ff0d0d7207 */ /* 0x000fe20000800000 */
[--C-:B------:R-:W-:Y:S02]  /*0490*/  IMAD R8, R9, UR13, R0.reuse ;  /* 0x0000000d09087c24 */ /* 0x100fe4000f8e0200 */
[----:B------:R-:W-:-:S02]  /*04a0*/  IMAD R10, R11, UR13, R0 ;  /* 0x0000000d0b0a7c24 */ /* 0x000fc4000f8e0200 */
[----:B------:R-:W-:Y:S02]  /*04b0*/  IMAD R12, R13, UR13, R0 ;  /* 0x0000000d0d0c7c24 */ /* 0x000fe4000f8e0200 */
[-C--:B------:R-:W-:Y:S02]  /*04c0*/  IMAD R9, R8, R5.reuse, UR4 ;  /* 0x0000000408097e24 */ /* 0x080fe4000f8e0205 */
[-C--:B------:R-:W-:Y:S02]  /*04d0*/  IMAD R11, R10, R5.reuse, UR4 ;  /* 0x000000040a0b7e24 */ /* 0x080fe4000f8e0205 */
[----:B------:R-:W-:Y:S01]  /*04e0*/  IMAD R20, R12, R5, UR4 ;  /* 0x000000040c147e24 */ /* 0x000fe2000f8e0205 */
[----:B------:R-:W-:Y:S02]  /*04f0*/  ISETP.GE.AND P5, PT, R27, R4, PT ;  /* 0x000000041b00720c */ /* 0x000fe40003fa6270 */
[----:B------:R-:W-:Y:S02]  /*0500*/  IADD3 R12, P0, PT, R9, UR10, RZ ;  /* 0x0000000a090c7c10 */ /* 0x000fe4000ff1e0ff */
[----:B------:R-:W-:-:S02]  /*0510*/  IADD3 R10, P1, PT, R11, UR10, RZ ;  /* 0x0000000a0b0a7c10 */ /* 0x000fc4000ff3e0ff */
[----:B------:R-:W-:Y:S02]  /*0520*/  IADD3 R8, P2, PT, R20, UR10, RZ ;  /* 0x0000000a14087c10 */ /* 0x000fe4000ff5e0ff */
[----:B------:R-:W-:Y:S02]  /*0530*/  ISETP.GE.AND P3, PT, R27, RZ, PT ;  /* 0x000000ff1b00720c */ /* 0x000fe40003f66270 */
[----:B------:R-:W-:Y:S02]  /*0540*/  ISETP.GE.AND P4, PT, R29, R4, PT ;  /* 0x000000041d00720c */ /* 0x000fe40003f86270 */
[----:B------:R-:W-:Y:S02]  /*0550*/  SEL R27, R27, R18, !P5 ;  /* 0x000000121b1b7207 */ /* 0x000fe40006800000 */
[----:B------:R-:W-:Y:S01]  /*0560*/  LEA.HI.X.SX32 R13, R9, UR11, 0x1, P0 ;  /* 0x0000000b090d7c11 */ /* 0x000fe200080f0eff */
[----:B------:R-:W-:Y:S01]  /*0570*/  VIADD R15, R15, 0x7 ;  /* 0x000000070f0f7836 */ /* 0x000fe20000000000 */
[----:B------:R-:W-:-:S02]  /*0580*/  LEA.HI.X.SX32 R11, R11, UR11, 0x1, P1 ;  /* 0x0000000b0b0b7c11 */ /* 0x000fc400088f0eff */
[----:B------:R-:W-:Y:S02]  /*0590*/  LEA.HI.X.SX32 R9, R20, UR11, 0x1, P2 ;  /* 0x0000000b14097c11 */ /* 0x000fe400090f0eff */
[C---:B------:R-:W-:Y:S01]  /*05a0*/  ISETP.GE.AND P1, PT, R29.reuse, RZ, PT ;  /* 0x000000ff1d00720c */ /* 0x040fe20003f26270 */
[----:B------:R-:W4:Y:S01]  /*05b0*/  LDG.E.U8 R20, desc[UR8][R12.64] ;  /* 0x000000080c147981 */ /* 0x000f22000c1e1100 */
[C---:B------:R-:W-:Y:S02]  /*05c0*/  ISETP.GE.AND P2, PT, R24.reuse, R4, PT ;  /* 0x000000041800720c */ /* 0x040fe40003f46270 */
[-C--:B------:R-:W-:Y:S01]  /*05d0*/  SEL R29, R29, R18.reuse, !P4 ;  /* 0x000000121d1d7207 */ /* 0x080fe20006000000 */
[----:B------:R0:W5:Y:S01]  /*05e0*/  LDG.E.U8 R23, desc[UR8][R8.64] ;  /* 0x0000000808177981 */ /* 0x000162000c1e1100 */
[----:B------:R-:W-:Y:S02]  /*05f0*/  SEL R27, R27, RZ, P3 ;  /* 0x000000ff1b1b7207 */ /* 0x000fe40001800000 */
[C---:B------:R-:W-:Y:S01]  /*0600*/  ISETP.GE.AND P0, PT, R24.reuse, RZ, PT ;  /* 0x000000ff1800720c */ /* 0x040fe20003f06270 */
[----:B------:R1:W5:Y:S01]  /*0610*/  LDG.E.U8 R21, desc[UR8][R10.64] ;  /* 0x000000080a157981 */ /* 0x000362000c1e1100 */
[----:B------:R-:W-:-:S02]  /*0620*/  SEL R24, R24, R18, !P2 ;  /* 0x0000001218187207 */ /* 0x000fc40005000000 */
[----:B------:R-:W-:Y:S02]  /*0630*/  ISETP.GE.AND P6, PT, R15, R4, PT ;  /* 0x000000040f00720c */ /* 0x000fe40003fc6270 */
[----:B------:R-:W-:Y:S01]  /*0640*/  SEL R29, R29, RZ, P1 ;  /* 0x000000ff1d1d7207 */ /* 0x000fe20000800000 */
[--C-:B0-----:R-:W-:Y:S01]  /*0650*/  IMAD R8, R27, UR13, R0.reuse ;  /* 0x0000000d1b087c24 */ /* 0x101fe2000f8e0200 */
[----:B------:R-:W-:Y:S01]  /*0660*/  ISETP.GE.AND P5, PT, R15, RZ, PT ;  /* 0x000000ff0f00720c */ /* 0x000fe20003fa6270 */
[----:B------:R-:W5:Y:S01]  /*0670*/  LDG.E R27, desc[UR8][R6.64+0x10] ;  /* 0x00001008061b7981 */ /* 0x000f62000c1e1900 */
[----:B------:R-:W-:Y:S01]  /*0680*/  SEL R9, R24, RZ, P0 ;  /* 0x000000ff18097207 */ /* 0x000fe20000000000 */
[--C-:B------:R-:W-:Y:S01]  /*0690*/  IMAD R12, R29, UR13, R0.reuse ;  /* 0x0000000d1d0c7c24 */ /* 0x100fe2000f8e0200 */
[----:B------:R-:W-:Y:S01]  /*06a0*/  SEL R15, R15, R18, !P6 ;  /* 0x000000120f0f7207 */ /* 0x000fe20007000000 */
[-C--:B-1----:R-:W-:Y:S01]  /*06b0*/  IMAD R10, R8, R5.reuse, UR4 ;  /* 0x00000004080a7e24 */ /* 0x082fe2000f8e0205 */
[----:B------:R-:W5:Y:S01]  /*06c0*/  LDG.E R24, desc[UR8][R6.64+0x8] ;  /* 0x0000080806187981 */ /* 0x000f62000c1e1900 */
[----:B------:R-:W-:Y:S01]  /*06d0*/  IMAD R8, R9, UR13, R0 ;  /* 0x0000000d09087c24 */ /* 0x000fe2000f8e0200 */
[----:B------:R-:W-:Y:S01]  /*06e0*/  SEL R15, R15, RZ, P5 ;  /* 0x000000ff0f0f7207 */ /* 0x000fe20002800000 */
[-C--:B------:R-:W-:Y:S01]  /*06f0*/  IMAD R9, R12, R5.reuse, UR4 ;  /* 0x000000040c097e24 */ /* 0x080fe2000f8e0205 */
[----:B------:R-:W-:Y:S01]  /*0700*/  IADD3 R12, P0, PT, R10, UR10, RZ ;  /* 0x0000000a0a0c7c10 */ /* 0x000fe2000ff1e0ff */
[----:B------:R-:W-:Y:S01]  /*0710*/  IMAD R11, R8, R5, UR4 ;  /* 0x00000004080b7e24 */ /* 0x000fe2000f8e0205 */
[----:B------:R-:W5:Y:S02]  /*0720*/  LDG.E R29, desc[UR8][R6.64+0x18] ;  /* 0x00001808061d7981 */ /* 0x000f64000c1e1900 */
[----:B------:R-:W-:-:S02]  /*0730*/  IADD3 R8, P1, PT, R9, UR10, RZ ;  /* 0x0000000a09087c10 */ /* 0x000fc4000ff3e0ff */
[----:B------:R-:W-:Y:S02]  /*0740*/  LEA.HI.X.SX32 R13, R10, UR11, 0x1, P0 ;  /* 0x0000000b0a0d7c11 */ /* 0x000fe400080f0eff */
[----:B------:R-:W-:Y:S02]  /*0750*/  IADD3 R10, P0, PT, R11, UR10, RZ ;  /* 0x0000000a0b0a7c10 */ /* 0x000fe4000ff1e0ff */
[----:B------:R-:W-:Y:S01]  /*0760*/  LEA.HI.X.SX32 R9, R9, UR11, 0x1, P1 ;  /* 0x0000000b09097c11 */ /* 0x000fe200088f0eff */
[----:B------:R-:W5:Y:S01]  /*0770*/  LDG.E.U8 R12, desc[UR8][R12.64] ;  /* 0x000000080c0c7981 */ /* 0x000f62000c1e1100 */
[----:B------:R-:W-:-:S03]  /*0780*/  LEA.HI.X.SX32 R11, R11, UR11, 0x1, P0 ;  /* 0x0000000b0b0b7c11 */ /* 0x000fc600080f0eff */
[----:B------:R0:W5:Y:S04]  /*0790*/  LDG.E.U8 R8, desc[UR8][R8.64] ;  /* 0x0000000808087981 */ /* 0x000168000c1e1100 */
[----:B------:R-:W5:Y:S04]  /*07a0*/  LDG.E.U8 R10, desc[UR8][R10.64] ;  /* 0x000000080a0a7981 */ /* 0x000f68000c1e1100 */
[----:B------:R-:W5:Y:S01]  /*07b0*/  LDG.E R13, desc[UR8][R6.64+0x1c] ;  /* 0x00001c08060d7981 */ /* 0x000f62000c1e1900 */
[----:B--2---:R-:W-:-:S05]  /*07c0*/  I2FP.F32.U32 R22, R22 ;  /* 0x0000001600167245 */ /* 0x004fca0000201000 */
[----:B---3--:R-:W-:Y:S01]  /*07d0*/  FFMA R25, R22, R14, R25 ;  /* 0x0000000e16197223 */ /* 0x008fe20000000019 */
[----:B------:R-:W-:Y:S01]  /*07e0*/  IMAD R14, R15, UR13, R0 ;  /* 0x0000000d0f0e7c24 */ /* 0x000fe2000f8e0200 */
[----:B------:R1:W2:Y:S03]  /*07f0*/  LDG.E R22, desc[UR8][R6.64+0x4] ;  /* 0x0000040806167981 */ /* 0x0002a6000c1e1900 */
[----:B------:R-:W-:-:S05]  /*0800*/  IMAD R15, R14, R5, UR4 ;  /* 0x000000040e0f7e24 */ /* 0x000fca000f8e0205 */
[----:B------:R-:W-:-:S04]  /*0810*/  IADD3 R14, P0, PT, R15, UR10, RZ ;  /* 0x0000000a0f0e7c10 */ /* 0x000fc8000ff1e0ff */
[----:B------:R-:W-:-:S05]  /*0820*/  LEA.HI.X.SX32 R15, R15, UR11, 0x1, P0 ;  /* 0x0000000b0f0f7c11 */ /* 0x000fca00080f0eff */
[----:B------:R-:W3:Y:S01]  /*0830*/  LDG.E.U8 R14, desc[UR8][R14.64] ;  /* 0x000000080e0e7981 */ /* 0x000ee2000c1e1100 */
[----:B------:R-:W-:-:S05]  /*0840*/  VIADD R19, R19, 0x8 ;  /* 0x0000000813137836 */ /* 0x000fca0000000000 */
[----:B------:R-:W-:Y:S02]  /*0850*/  ISETP.NE.AND P0, PT, R19, UR5, PT ;  /* 0x0000000513007c0c */ /* 0x000fe4000bf05270 */
[----:B----4-:R-:W-:Y:S02]  /*0860*/  I2FP.F32.U32 R20, R20 ;  /* 0x0000001400147245 */ /* 0x010fe40000201000 */
[----:B-----5:R-:W-:Y:S02]  /*0870*/  I2FP.F32.U32 R21, R21 ;  /* 0x0000001500157245 */ /* 0x020fe40000201000 */
[----:B0-----:R-:W-:Y:S02]  /*0880*/  I2FP.F32.U32 R9, R12 ;  /* 0x0000000c00097245 */ /* 0x001fe40000201000 */
[----:B------:R-:W-:Y:S02]  /*0890*/  I2FP.F32.U32 R8, R8 ;  /* 0x0000000800087245 */ /* 0x000fe40000201000 */
[----:B-1----:R-:W-:Y:S01]  /*08a0*/  I2FP.F32.U32 R7, R10 ;  /* 0x0000000a00077245 */ /* 0x002fe20000201000 */
[----:B--2---:R-:W-:Y:S01]  /*08b0*/  FFMA R25, R20, R22, R25 ;  /* 0x0000001614197223 */ /* 0x004fe20000000019 */
[----:B------:R-:W-:-:S03]  /*08c0*/  I2FP.F32.U32 R20, R23 ;  /* 0x0000001700147245 */ /* 0x000fc60000201000 */
[----:B------:R-:W-:-:S04]  /*08d0*/  FFMA R21, R21, R24, R25 ;  /* 0x0000001815157223 */ /* 0x000fc80000000019 */
[----:B------:R-:W-:-:S04]  /*08e0*/  FFMA R20, R20, R26, R21 ;  /* 0x0000001a14147223 */ /* 0x000fc80000000015 */
[----:B------:R-:W-:-:S04]  /*08f0*/  FFMA R9, R9, R27, R20 ;  /* 0x0000001b09097223 */ /* 0x000fc80000000014 */
[----:B------:R-:W-:Y:S01]  /*0900*/  FFMA R8, R8, R28, R9 ;  /* 0x0000001c08087223 */ /* 0x000fe20000000009 */
[----:B---3--:R-:W-:-:S03]  /*0910*/  I2FP.F32.U32 R25, R14 ;  /* 0x0000000e00197245 */ /* 0x008fc60000201000 */
[----:B------:R-:W-:-:S04]  /*0920*/  FFMA R8, R7, R29, R8 ;  /* 0x0000001d07087223 */ /* 0x000fc80000000008 */
[----:B------:R-:W-:Y:S01]  /*0930*/  FFMA R25, R25, R13, R8 ;  /* 0x0000000d19197223 */ /* 0x000fe20000000008 */
[----:B------:R-:W-:Y:S06]  /*0940*/  @P0 BRA `(.L_x_2) ;  /* 0xfffffff800500947 */ /* 0x000fec000383ffff */
[----:B------:R-:W-:-:S07]  /*0950*/  IMAD.U32 R2, RZ, RZ, UR5 ;  /* 0x00000005ff027e24 */ /* 0x000fce000f8e00ff */
.L_x_1:
[----:B------:R-:W-:-:S09]  /*0960*/  UISETP.NE.AND UP1, UPT, UR6, URZ, UPT ;  /* 0x000000ff0600728c */ /* 0x000fd2000bf25270 */
[----:B------:R-:W-:Y:S05]  /*0970*/  BRA.U !UP1, `(.L_x_3) ;  /* 0x0000000509cc7547 */ /* 0x000fea000b800000 */
[----:B------:R-:W-:Y:S01]  /*0980*/  UISETP.NE.AND UP1, UPT, UR7, URZ, UPT ;  /* 0x000000ff0700728c */ /* 0x000fe2000bf25270 */
[----:B------:R-:W-:Y:S10]  /*0990*/  BRA.U !UP0, `(.L_x_4) ;  /* 0x0000000108e87547 */ /* 0x000ff4000b800000 */
[----:B------:R-:W0:Y:S01]  /*09a0*/  LDC.64 R6, c[0x0][0x3a0] ;  /* 0x0000e800ff067b82 */ /* 0x000e220000000a00 */
[----:B------:R-:W-:Y:S01]  /*09b0*/  IMAD.IADD R3, R17, 0x1, R2 ;  /* 0x0000000111037824 */ /* 0x000fe200078e0202 */
[----:B------:R-:W1:Y:S03]  /*09c0*/  LDCU UR10, c[0x0][0x39c] ;  /* 0x00007380ff0a77ac */ /* 0x000e660008000800 */
[C---:B------:R-:W-:Y:S01]  /*09d0*/  VIADD R9, R3.reuse, 0x1 ;  /* 0x0000000103097836 */ /* 0x040fe20000000000 */
[C---:B------:R-:W-:Y:S01]  /*09e0*/  ISETP.GE.AND P3, PT, R3.reuse, RZ, PT ;  /* 0x000000ff0300720c */ /* 0x040fe20003f66270 */
[C---:B------:R-:W-:Y:S01]  /*09f0*/  VIADD R11, R3.reuse, 0x2 ;  /* 0x00000002030b7836 */ /* 0x040fe20000000000 */
[----:B------:R-:W2:Y:S01]  /*0a00*/  LDCU.64 UR14, c[0x0][0x380] ;  /* 0x00007000ff0e77ac */ /* 0x000ea20008000a00 */
[----:B------:R-:W-:Y:S01]  /*0a10*/  VIADD R13, R3, 0x3 ;  /* 0x00000003030d7836 */ /* 0x000fe20000000000 */
[----:B------:R-:W3:Y:S02]  /*0a20*/  LDC.64 R4, c[0x0][0x390] ;  /* 0x0000e400ff047b82 */ /* 0x000ee40000000a00 */
[----:B------:R-:W-:-:S02]  /*0a30*/  ISETP.GE.AND P5, PT, R11, RZ, PT ;  /* 0x000000ff0b00720c */ /* 0x000fc40003fa6270 */
[-C--:B0-----:R-:W-:Y:S02]  /*0a40*/  ISETP.GE.AND P4, PT, R3, R6.reuse, PT ;  /* 0x000000060300720c */ /* 0x081fe40003f86270 */
[----:B------:R-:W-:Y:S02]  /*0a50*/  ISETP.GE.AND P2, PT, R9, R6, PT ;  /* 0x000000060900720c */ /* 0x000fe40003f46270 */
[----:B------:R-:W-:Y:S02]  /*0a60*/  SEL R3, R3, R18, !P4 ;  /* 0x0000001203037207 */ /* 0x000fe40006000000 */
[----:B------:R-:W-:Y:S02]  /*0a70*/  ISETP.GE.AND P4, PT, R9, RZ, PT ;  /* 0x000000ff0900720c */ /* 0x000fe40003f86270 */
[----:B------:R-:W-:Y:S02]  /*0a80*/  SEL R3, R3, RZ, P3 ;  /* 0x000000ff03037207 */ /* 0x000fe40001800000 */
[----:B------:R-:W-:-:S02]  /*0a90*/  ISETP.GE.AND P1, PT, R11, R6, PT ;  /* 0x000000060b00720c */ /* 0x000fc40003f26270 */
[----:B------:R-:W-:Y:S02]  /*0aa0*/  SEL R9, R9, R18, !P2 ;  /* 0x0000001209097207 */ /* 0x000fe40005000000 */
[----:B------:R-:W-:Y:S01]  /*0ab0*/  ISETP.GE.AND P0, PT, R13, R6, PT ;  /* 0x000000060d00720c */ /* 0x000fe20003f06270 */
[--C-:B-1----:R-:W-:Y:S01]  /*0ac0*/  IMAD R6, R3, UR10, R0.reuse ;  /* 0x0000000a03067c24 */ /* 0x102fe2000f8e0200 */
[-C--:B------:R-:W-:Y:S02]  /*0ad0*/  SEL R11, R11, R18.reuse, !P1 ;  /* 0x000000120b0b7207 */ /* 0x080fe40004800000 */
[----:B------:R-:W-:Y:S01]  /*0ae0*/  SEL R9, R9, RZ, P4 ;  /* 0x000000ff09097207 */ /* 0x000fe20002000000 */
[----:B------:R-:W-:Y:S01]  /*0af0*/  IMAD R6, R6, R7, UR4 ;  /* 0x0000000406067e24 */ /* 0x000fe2000f8e0207 */
[C---:B------:R-:W-:Y:S02]  /*0b00*/  ISETP.GE.AND P3, PT, R13.reuse, RZ, PT ;  /* 0x000000ff0d00720c */ /* 0x040fe40003f66270 */
[----:B------:R-:W-:Y:S01]  /*0b10*/  SEL R13, R13, R18, !P0 ;  /* 0x000000120d0d7207 */ /* 0x000fe20004000000 */
[----:B------:R-:W-:Y:S01]  /*0b20*/  IMAD R8, R9, UR10, R0 ;  /* 0x0000000a09087c24 */ /* 0x000fe2000f8e0200 */
[----:B------:R-:W-:-:S02]  /*0b30*/  SEL R11, R11, RZ, P5 ;  /* 0x000000ff0b0b7207 */ /* 0x000fc40002800000 */
[----:B------:R-:W-:Y:S01]  /*0b40*/  SEL R13, R13, RZ, P3 ;  /* 0x000000ff0d0d7207 */ /* 0x000fe20001800000 */
[-C--:B------:R-:W-:Y:S01]  /*0b50*/  IMAD R3, R8, R7.reuse, UR4 ;  /* 0x0000000408037e24 */ /* 0x080fe2000f8e0207 */
[C---:B--2---:R-:W-:Y:S01]  /*0b60*/  IADD3 R10, P0, PT, R6.reuse, UR14, RZ ;  /* 0x0000000e060a7c10 */ /* 0x044fe2000ff1e0ff */
[--C-:B------:R-:W-:Y:S02]  /*0b70*/  IMAD R12, R11, UR10, R0.reuse ;  /* 0x0000000a0b0c7c24 */ /* 0x100fe4000f8e0200 */
[----:B------:R-:W-:Y:S01]  /*0b80*/  IMAD R8, R13, UR10, R0 ;  /* 0x0000000a0d087c24 */ /* 0x000fe2000f8e0200 */
[----:B------:R-:W-:Y:S01]  /*0b90*/  LEA.HI.X.SX32 R11, R6, UR15, 0x1, P0 ;  /* 0x0000000f060b7c11 */ /* 0x000fe200080f0eff */
[-C--:B------:R-:W-:Y:S01]  /*0ba0*/  IMAD R9, R12, R7.reuse, UR4 ;  /* 0x000000040c097e24 */ /* 0x080fe2000f8e0207 */
[----:B------:R-:W-:Y:S01]  /*0bb0*/  IADD3 R6, P0, PT, R3, UR14, RZ ;  /* 0x0000000e03067c10 */ /* 0x000fe2000ff1e0ff */
[----:B------:R-:W-:Y:S02]  /*0bc0*/  IMAD R13, R8, R7, UR4 ;  /* 0x00000004080d7e24 */ /* 0x000fe4000f8e0207 */
[----:B------:R-:W2:Y:S01]  /*0bd0*/  LDG.E.U8 R10, desc[UR8][R10.64] ;  /* 0x000000080a0a7981 */ /* 0x000ea2000c1e1100 */
[----:B------:R-:W-:Y:S01]  /*0be0*/  IADD3 R8, P1, PT, R9, UR14, RZ ;  /* 0x0000000e09087c10 */ /* 0x000fe2000ff3e0ff */
[----:B---3--:R-:W-:Y:S01]  /*0bf0*/  IMAD.WIDE.U32 R4, R2, 0x4, R4 ;  /* 0x0000000402047825 */ /* 0x008fe200078e0004 */
[----:B------:R-:W-:-:S02]  /*0c00*/  LEA.HI.X.SX32 R7, R3, UR15, 0x1, P0 ;  /* 0x0000000f03077c11 */ /* 0x000fc400080f0eff */
[----:B------:R-:W-:Y:S02]  /*0c10*/  IADD3 R12, P0, PT, R13, UR14, RZ ;  /* 0x0000000e0d0c7c10 */ /* 0x000fe4000ff1e0ff */
[----:B------:R-:W-:Y:S01]  /*0c20*/  LEA.HI.X.SX32 R9, R9, UR15, 0x1, P1 ;  /* 0x0000000f09097c11 */ /* 0x000fe200088f0eff */
[----:B------:R-:W3:Y:S01]  /*0c30*/  LDG.E.U8 R6, desc[UR8][R6.64] ;  /* 0x0000000806067981 */ /* 0x000ee2000c1e1100 */
[----:B------:R-:W-:-:S03]  /*0c40*/  LEA.HI.X.SX32 R13, R13, UR15, 0x1, P0 ;  /* 0x0000000f0d0d7c11 */ /* 0x000fc600080f0eff */
[----:B------:R-:W4:Y:S04]  /*0c50*/  LDG.E R3, desc[UR8][R4.64] ;  /* 0x0000000804037981 */ /* 0x000f28000c1e1900 */
[----:B------:R-:W5:Y:S04]  /*0c60*/  LDG.E.U8 R8, desc[UR8][R8.64] ;  /* 0x0000000808087981 */ /* 0x000f68000c1e1100 */
[----:B------:R-:W5:Y:S04]  /*0c70*/  LDG.E R15, desc[UR8][R4.64+0x4] ;  /* 0x00000408040f7981 */ /* 0x000f68000c1e1900 */
[----:B------:R-:W5:Y:S04]  /*0c80*/  LDG.E.U8 R12, desc[UR8][R12.64] ;  /* 0x000000080c0c7981 */ /* 0x000f68000c1e1100 */
[----:B------:R-:W5:Y:S04]  /*0c90*/  LDG.E R19, desc[UR8][R4.64+0x8] ;  /* 0x0000080804137981 */ /* 0x000f68000c1e1900 */
[----:B------:R-:W5:Y:S01]  /*0ca0*/  LDG.E R11, desc[UR8][R4.64+0xc] ;  /* 0x00000c08040b7981 */ /* 0x000f62000c1e1900 */
[----:B------:R-:W-:Y:S01]  /*0cb0*/  VIADD R2, R2, 0x4 ;  /* 0x0000000402027836 */ /* 0x000fe20000000000 */
[----:B--2---:R-:W-:-:S02]  /*0cc0*/  I2FP.F32.U32 R10, R10 ;  /* 0x0000000a000a7245 */ /* 0x004fc40000201000 */
[----:B---3--:R-:W-:-:S03]  /*0cd0*/  I2FP.F32.U32 R14, R6 ;  /* 0x00000006000e7245 */ /* 0x008fc60000201000 */
[----:B----4-:R-:W-:Y:S01]  /*0ce0*/  FFMA R3, R10, R3, R25 ;  /* 0x000000030a037223 */ /* 0x010fe20000000019 */
[----:B-----5:R-:W-:-:S03]  /*0cf0*/  I2FP.F32.U32 R6, R8 ;  /* 0x0000000800067245 */ /* 0x020fc60000201000 */
[----:B------:R-:W-:Y:S01]  /*0d00*/  FFMA R3, R14, R15, R3 ;  /* 0x0000000f0e037223 */ /* 0x000fe20000000003 */
[----:B------:R-:W-:-:S03]  /*0d10*/  I2FP.F32.U32 R10, R12 ;  /* 0x0000000c000a7245 */ /* 0x000fc60000201000 */
[----:B------:R-:W-:-:S04]  /*0d20*/  FFMA R3, R6, R19, R3 ;  /* 0x0000001306037223 */ /* 0x000fc80000000003 */
[----:B------:R-:W-:-:S07]  /*0d30*/  FFMA R25, R10, R11, R3 ;  /* 0x0000000b0a197223 */ /* 0x000fce0000000003 */
.L_x_4:
[----:B------:R-:W-:Y:S05]  /*0d40*/  BRA.U !UP1, `(.L_x_3) ;  /* 0x0000000109d87547 */ /* 0x000fea000b800000 */
[----:B------:R-:W-:Y:S02]  /*0d50*/  UISETP.NE.AND UP1, UPT, UR7, 0x1, UPT ;  /* 0x000000010700788c */ /* 0x000fe4000bf25270 */
[----:B------:R-:W-:-:S07]  /*0d60*/  ULOP3.LUT UP2, URZ, UR12, 0x1, URZ, 0xc0, !UPT ;  /* 0x000000010cff7892 */ /* 0x000fce000f84c0ff */
[----:B------:R-:W-:Y:S05]  /*0d70*/  BRA.U !UP1, `(.L_x_5) ;  /* 0x0000000109807547 */ /* 0x000fea000b800000 */
[----:B------:R-:W0:Y:S01]  /*0d80*/  LDC.64 R6, c[0x0][0x3a0] ;  /* 0x0000e800ff067b82 */ /* 0x000e220000000a00 */
[----:B------:R-:W-:Y:S01]  /*0d90*/  IMAD.IADD R3, R17, 0x1, R2 ;  /* 0x0000000111037824 */ /* 0x000fe200078e0202 */
[----:B------:R-:W1:Y:S03]  /*0da0*/  LDCU UR10, c[0x0][0x39c] ;  /* 0x00007380ff0a77ac */ /* 0x000e660008000800 */
[C---:B------:R-:W-:Y:S01]  /*0db0*/  VIADD R9, R3.reuse, 0x1 ;  /* 0x0000000103097836 */ /* 0x040fe20000000000 */
[C---:B------:R-:W-:Y:S01]  /*0dc0*/  ISETP.GE.AND P0, PT, R3.reuse, RZ, PT ;  /* 0x000000ff0300720c */ /* 0x040fe20003f06270 */
[----:B------:R-:W2:Y:S01]  /*0dd0*/  LDCU.64 UR12, c[0x0][0x380] ;  /* 0x00007000ff0c77ac */ /* 0x000ea20008000a00 */
[----:B------:R-:W3:Y:S01]  /*0de0*/  LDC.64 R4, c[0x0][0x390] ;  /* 0x0000e400ff047b82 */ /* 0x000ee20000000a00 */
[----:B0-----:R-:W-:-:S04]  /*0df0*/  ISETP.GE.AND P1, PT, R3, R6, PT ;  /* 0x000000060300720c */ /* 0x001fc80003f26270 */
[----:B------:R-:W-:Y:S02]  /*0e00*/  SEL R3, R3, R18, !P1 ;  /* 0x0000001203037207 */ /* 0x000fe40004800000 */
[----:B------:R-:W-:Y:S02]  /*0e10*/  ISETP.GE.AND P1, PT, R9, R6, PT ;  /* 0x000000060900720c */ /* 0x000fe40003f26270 */
[----:B------:R-:W-:Y:S01]  /*0e20*/  SEL R3, R3, RZ, P0 ;  /* 0x000000ff03037207 */ /* 0x000fe20000000000 */
[----:B---3--:R-:W-:Y:S01]  /*0e30*/  IMAD.WIDE.U32 R4, R2, 0x4, R4 ;  /* 0x0000000402047825 */ /* 0x008fe200078e0004 */
[C---:B------:R-:W-:Y:S02]  /*0e40*/  ISETP.GE.AND P0, PT, R9.reuse, RZ, PT ;  /* 0x000000ff0900720c */ /* 0x040fe40003f06270 */
[----:B------:R-:W-:Y:S01]  /*0e50*/  SEL R9, R9, R18, !P1 ;  /* 0x0000001209097207 */ /* 0x000fe20004800000 */
[----:B-1----:R-:W-:Y:S01]  /*0e60*/  IMAD R6, R3, UR10, R0 ;  /* 0x0000000a03067c24 */ /* 0x002fe2000f8e0200 */
[----:B------:R-:W3:Y:S02]  /*0e70*/  LDG.E R11, desc[UR8][R4.64+0x4] ;  /* 0x00000408040b7981 */ /* 0x000ee4000c1e1900 */
[----:B------:R-:W-:Y:S01]  /*0e80*/  SEL R9, R9, RZ, P0 ;  /* 0x000000ff09097207 */ /* 0x000fe20000000000 */
[----:B------:R-:W-:-:S04]  /*0e90*/  IMAD R3, R6, R7, UR4 ;  /* 0x0000000406037e24 */ /* 0x000fc8000f8e0207 */
[----:B------:R-:W-:-:S04]  /*0ea0*/  IMAD R6, R9, UR10, R0 ;  /* 0x0000000a09067c24 */ /* 0x000fc8000f8e0200 */
[----:B------:R-:W-:Y:S01]  /*0eb0*/  IMAD R9, R6, R7, UR4 ;  /* 0x0000000406097e24 */ /* 0x000fe2000f8e0207 */
[----:B--2---:R-:W-:-:S04]  /*0ec0*/  IADD3 R6, P0, PT, R3, UR12, RZ ;  /* 0x0000000c03067c10 */ /* 0x004fc8000ff1e0ff */
[----:B------:R-:W-:Y:S02]  /*0ed0*/  LEA.HI.X.SX32 R7, R3, UR13, 0x1, P0 ;  /* 0x0000000d03077c11 */ /* 0x000fe400080f0eff */
[C---:B------:R-:W-:Y:S01]  /*0ee0*/  IADD3 R8, P0, PT, R9.reuse, UR12, RZ ;  /* 0x0000000c09087c10 */ /* 0x040fe2000ff1e0ff */
[----:B------:R-:W2:Y:S03]  /*0ef0*/  LDG.E R3, desc[UR8][R4.64] ;  /* 0x0000000804037981 */ /* 0x000ea6000c1e1900 */
[----:B------:R-:W-:Y:S01]  /*0f00*/  LEA.HI.X.SX32 R9, R9, UR13, 0x1, P0 ;  /* 0x0000000d09097c11 */ /* 0x000fe200080f0eff */
[----:B------:R-:W4:Y:S04]  /*0f10*/  LDG.E.U8 R6, desc[UR8][R6.64] ;  /* 0x0000000806067981 */ /* 0x000f28000c1e1100 */
[----:B------:R-:W5:Y:S01]  /*0f20*/  LDG.E.U8 R8, desc[UR8][R8.64] ;  /* 0x0000000808087981 */ /* 0x000f62000c1e1100 */
[----:B------:R-:W-:Y:S01]  /*0f30*/  VIADD R2, R2, 0x2 ;  /* 0x0000000202027836 */ /* 0x000fe20000000000 */
[----:B----4-:R-:W-:-:S02]  /*0f40*/  I2FP.F32.U32 R10, R6 ;  /* 0x00000006000a7245 */ /* 0x010fc40000201000 */
[----:B-----5:R-:W-:-:S03]  /*0f50*/  I2FP.F32.U32 R12, R8 ;  /* 0x00000008000c7245 */ /* 0x020fc60000201000 */
[----:B--2---:R-:W-:-:S04]  /*0f60*/  FFMA R3, R10, R3, R25 ;  /* 0x000000030a037223 */ /* 0x004fc80000000019 */
[----:B---3--:R-:W-:-:S07]  /*0f70*/  FFMA R25, R12, R11, R3 ;  /* 0x0000000b0c197223 */ /* 0x008fce0000000003 */
.L_x_5:
[----:B------:R-:W-:Y:S05]  /*0f80*/  BRA.U !UP2, `(.L_x_3) ;  /* 0x000000010a487547 */ /* 0x000fea000b800000 */
[----:B------:R-:W0:Y:S01]  /*0f90*/  LDC.64 R4, c[0x0][0x3a0] ;  /* 0x0000e800ff047b82 */ /* 0x000e220000000a00 */
[----:B------:R-:W1:Y:S01]  /*0fa0*/  LDCU UR10, c[0x0][0x39c] ;  /* 0x00007380ff0a77ac */ /* 0x000e620008000800 */
[----:B------:R-:W-:Y:S01]  /*0fb0*/  IMAD.IADD R3, R17, 0x1, R2 ;  /* 0x0000000111037824 */ /* 0x000fe200078e0202 */
[----:B------:R-:W2:Y:S04]  /*0fc0*/  LDCU.64 UR12, c[0x0][0x380] ;  /* 0x00007000ff0c77ac */ /* 0x000ea80008000a00 */
[C---:B------:R-:W-:Y:S01]  /*0fd0*/  ISETP.GE.AND P0, PT, R3.reuse, RZ, PT ;  /* 0x000000ff0300720c */ /* 0x040fe20003f06270 */
[----:B------:R-:W3:Y:S01]  /*0fe0*/  LDC.64 R6, c[0x0][0x390] ;  /* 0x0000e400ff067b82 */ /* 0x000ee20000000a00 */
[----:B0-----:R-:W-:-:S04]  /*0ff0*/  ISETP.GE.AND P1, PT, R3, R4, PT ;  /* 0x000000040300720c */ /* 0x001fc80003f26270 */
[----:B------:R-:W-:-:S04]  /*1000*/  SEL R3, R3, R18, !P1 ;  /* 0x0000001203037207 */ /* 0x000fc80004800000 */
[----:B------:R-:W-:-:S05]  /*1010*/  SEL R3, R3, RZ, P0 ;  /* 0x000000ff03037207 */ /* 0x000fca0000000000 */
[----:B-1----:R-:W-:-:S04]  /*1020*/  IMAD R4, R3, UR10, R0 ;  /* 0x0000000a03047c24 */ /* 0x002fc8000f8e0200 */
[----:B------:R-:W-:-:S05]  /*1030*/  IMAD R3, R4, R5, UR4 ;  /* 0x0000000404037e24 */ /* 0x000fca000f8e0205 */
[----:B--2---:R-:W-:-:S04]  /*1040*/  IADD3 R4, P0, PT, R3, UR12, RZ ;  /* 0x0000000c03047c10 */ /* 0x004fc8000ff1e0ff */
[----:B------:R-:W-:Y:S01]  /*1050*/  LEA.HI.X.SX32 R5, R3, UR13, 0x1, P0 ;  /* 0x0000000d03057c11 */ /* 0x000fe200080f0eff */
[----:B---3--:R-:W-:-:S04]  /*1060*/  IMAD.WIDE.U32 R2, R2, 0x4, R6 ;  /* 0x0000000402027825 */ /* 0x008fc800078e0006 */
[----:B------:R-:W2:Y:S04]  /*1070*/  LDG.E.U8 R4, desc[UR8][R4.64] ;  /* 0x0000000804047981 */ /* 0x000ea8000c1e1100 */
[----:B------:R-:W3:Y:S01]  /*1080*/  LDG.E R2, desc[UR8][R2.64] ;  /* 0x0000000802027981 */ /* 0x000ee2000c1e1900 */
[----:B--2---:R-:W-:-:S05]  /*1090*/  I2FP.F32.U32 R6, R4 ;  /* 0x0000000400067245 */ /* 0x004fca0000201000 */
[----:B---3--:R-:W-:-:S07]  /*10a0*/  FFMA R25, R6, R2, R25 ;  /* 0x0000000206197223 */ /* 0x008fce0000000019 */
.L_x_3:
[----:B------:R-:W0:Y:S01]  /*10b0*/  LDC R5, c[0x0][0x3a4] ;  /* 0x0000e900ff057b82 */ /* 0x000e220000000800 */
[----:B------:R-:W1:Y:S01]  /*10c0*/  LDCU.64 UR10, c[0x0][0x388] ;  /* 0x00007100ff0a77ac */ /* 0x000e620008000a00 */
[C---:B------:R-:W-:Y:S02]  /*10d0*/  FSETP.GEU.AND P0, PT, R25.reuse, RZ, PT ;  /* 0x000000ff1900720b */ /* 0x040fe40003f0e000 */
[----:B------:R-:W-:-:S04]  /*10e0*/  FMNMX.NAN R25, R25, 255, PT ;  /* 0x437f000019197809 */ /* 0x000fc80003820000 */
[----:B------:R-:W-:-:S06]  /*10f0*/  FSEL R25, R25, RZ, P0 ;  /* 0x000000ff19197208 */ /* 0x000fcc0000000000 */
[----:B------:R-:W2:Y:S01]  /*1100*/  F2I.U32.TRUNC.NTZ R25, R25 ;  /* 0x0000001900197305 */ /* 0x000ea2000020f000 */
[----:B0-----:R-:W-:Y:S01]  /*1110*/  IMAD R3, R16, R5, UR4 ;  /* 0x0000000410037e24 */ /* 0x001fe2000f8e0205 */
[----:B------:R-:W-:-:S04]  /*1120*/  UIADD3 UR4, UPT, UPT, UR4, 0x1, URZ ;  /* 0x0000000104047890 */ /* 0x000fc8000fffe0ff */
[----:B-1----:R-:W-:-:S04]  /*1130*/  IADD3 R2, P0, PT, R3, UR10, RZ ;  /* 0x0000000a03027c10 */ /* 0x002fc8000ff1e0ff */
[----:B------:R-:W-:Y:S02]  /*1140*/  LEA.HI.X.SX32 R3, R3, UR11, 0x1, P0 ;  /* 0x0000000b03037c11 */ /* 0x000fe400080f0eff */
[----:B------:R-:W-:-:S03]  /*1150*/  ISETP.NE.AND P0, PT, R5, UR4, PT ;  /* 0x0000000405007c0c */ /* 0x000fc6000bf05270 */
[----:B--2---:R0:W-:Y:S10]  /*1160*/  STG.E.U8 desc[UR8][R2.64], R25 ;  /* 0x0000001902007986 */ /* 0x0041f4000c101108 */
[----:B------:R-:W-:Y:S05]  /*1170*/  @!P0 EXIT ;  /* 0x000000000000894d */ /* 0x000fea0003800000 */
[----:B------:R-:W-:Y:S05]  /*1180*/  BRA `(.L_x_6) ;  /* 0xfffffff000147947 */ /* 0x000fea000383ffff */
.L_x_0:
[C---:B------:R-:W-:Y:S01]  /*1190*/  ISETP.GE.U32.AND P0, PT, R19.reuse, 0x8, PT ;  /* 0x000000081300780c */ /* 0x040fe20003f06070 */
[----:B------:R-:W-:Y:S01]  /*11a0*/  IMAD.MOV.U32 R0, RZ, RZ, RZ ;  /* 0x000000ffff007224 */ /* 0x000fe200078e00ff */
[----:B------:R-:W-:-:S04]  /*11b0*/  LOP3.LUT R2, R19, 0x7, RZ, 0xc0, !PT ;  /* 0x0000000713027812 */ /* 0x000fc800078ec0ff */
[----:B------:R-:W-:-:S07]  /*11c0*/  ISETP.NE.AND P1, PT, R2, RZ, PT ;  /* 0x000000ff0200720c */ /* 0x000fce0003f25270 */
[----:B------:R-:W-:Y:S06]  /*11d0*/  @!P0 BRA `(.L_x_7) ;  /* 0x0000000000448947 */ /* 0x000fec0003800000 */
[----:B------:R-:W-:Y:S01]  /*11e0*/  LOP3.LUT R0, R19, 0x7ffffff8, RZ, 0xc0, !PT ;  /* 0x7ffffff813007812 */ /* 0x000fe200078ec0ff */
[----:B------:R-:W0:Y:S01]  /*11f0*/  LDCU.64 UR6, c[0x0][0x388] ;  /* 0x00007100ff0677ac */ /* 0x000e220008000a00 */
[----:B------:R-:W-:-:S05]  /*1200*/  UMOV UR4, URZ ;  /* 0x000000ff00047c82 */ /* 0x000fca0008000000 */
.L_x_8:
[----:B------:R-:W-:Y:S01]  /*1210*/  IMAD R3, R16, R19, UR4 ;  /* 0x0000000410037e24 */ /* 0x000fe2000f8e0213 */
[----:B------:R-:W-:-:S04]  /*1220*/  UIADD3 UR4, UPT, UPT, UR4, 0x8, URZ ;  /* 0x0000000804047890 */ /* 0x000fc8000fffe0ff */
[----:B01----:R-:W-:-:S04]  /*1230*/  IADD3 R4, P0, PT, R3, UR6, RZ ;  /* 0x0000000603047c10 */ /* 0x003fc8000ff1e0ff */
[----:B------:R-:W-:Y:S02]  /*1240*/  LEA.HI.X.SX32 R5, R3, UR7, 0x1, P0 ;  /* 0x0000000703057c11 */ /* 0x000fe400080f0eff */
[----:B------:R-:W-:-:S03]  /*1250*/  ISETP.NE.AND P0, PT, R0, UR4, PT ;  /* 0x0000000400007c0c */ /* 0x000fc6000bf05270 */
[----:B------:R1:W-:Y:S04]  /*1260*/  STG.E.U8 desc[UR8][R4.64], RZ ;  /* 0x000000ff04007986 */ /* 0x0003e8000c101108 */
[----:B------:R1:W-:Y:S04]  /*1270*/  STG.E.U8 desc[UR8][R4.64+0x1], RZ ;  /* 0x000001ff04007986 */ /* 0x0003e8000c101108 */
[----:B------:R1:W-:Y:S04]  /*1280*/  STG.E.U8 desc[UR8][R4.64+0x2], RZ ;  /* 0x000002ff04007986 */ /* 0x0003e8000c101108 */
[----:B------:R1:W-:Y:S04]  /*1290*/  STG.E.U8 desc[UR8][R4.64+0x3], RZ ;  /* 0x000003ff04007986 */ /* 0x0003e8000c101108 */
[----:B------:R1:W-:Y:S04]  /*12a0*/  STG.E.U8 desc[UR8][R4.64+0x4], RZ ;  /* 0x000004ff04007986 */ /* 0x0003e8000c101108 */
[----:B------:R1:W-:Y:S04]  /*12b0*/  STG.E.U8 desc[UR8][R4.64+0x5], RZ ;  /* 0x000005ff04007986 */ /* 0x0003e8000c101108 */
[----:B------:R1:W-:Y:S04]  /*12c0*/  STG.E.U8 desc[UR8][R4.64+0x6], RZ ;  /* 0x000006ff04007986 */ /* 0x0003e8000c101108 */
[----:B------:R1:W-:Y:S01]  /*12d0*/  STG.E.U8 desc[UR8][R4.64+0x7], RZ ;  /* 0x000007ff04007986 */ /* 0x0003e2000c101108 */
[----:B------:R-:W-:Y:S05]  /*12e0*/  @P0 BRA `(.L_x_8) ;  /* 0xfffffffc00c80947 */ /* 0x000fea000383ffff */
.L_x_7:
[----:B------:R-:W-:Y:S05]  /*12f0*/  @!P1 EXIT ;  /* 0x000000000000994d */ /* 0x000fea0003800000 */
[----:B------:R-:W-:Y:S02]  /*1300*/  ISETP.GE.U32.AND P0, PT, R2, 0x4, PT ;  /* 0x000000040200780c */ /* 0x000fe40003f06070 */
[----:B-1----:R-:W-:-:S04]  /*1310*/  LOP3.LUT R4, R19, 0x3, RZ, 0xc0, !PT ;  /* 0x0000000313047812 */ /* 0x002fc800078ec0ff */
[----:B------:R-:W-:-:S07]  /*1320*/  ISETP.NE.AND P1, PT, R4, RZ, PT ;  /* 0x000000ff0400720c */ /* 0x000fce0003f25270 */
[----:B------:R-:W-:Y:S06]  /*1330*/  @!P0 BRA `(.L_x_9) ;  /* 0x0000000000248947 */ /* 0x000fec0003800000 */
[----:B------:R-:W0:Y:S01]  /*1340*/  LDCU.64 UR4, c[0x0][0x388] ;  /* 0x00007100ff0477ac */ /* 0x000e220008000a00 */
[----:B------:R-:W-:Y:S02]  /*1350*/  IMAD R3, R16, R19, R0 ;  /* 0x0000001310037224 */ /* 0x000fe400078e0200 */
[----:B------:R-:W-:-:S03]  /*1360*/  VIADD R0, R0, 0x4 ;  /* 0x0000000400007836 */ /* 0x000fc60000000000 */
[----:B0-----:R-:W-:-:S04]  /*1370*/  IADD3 R2, P0, PT, R3, UR4, RZ ;  /* 0x0000000403027c10 */ /* 0x001fc8000ff1e0ff */
[----:B------:R-:W-:-:S05]  /*1380*/  LEA.HI.X.SX32 R3, R3, UR5, 0x1, P0 ;  /* 0x0000000503037c11 */ /* 0x000fca00080f0eff */
[----:B------:R0:W-:Y:S04]  /*1390*/  STG.E.U8 desc[UR8][R2.64], RZ ;  /* 0x000000ff02007986 */ /* 0x0001e8000c101108 */
[----:B------:R0:W-:Y:S04]  /*13a0*/  STG.E.U8 desc[UR8][R2.64+0x1], RZ ;  /* 0x000001ff02007986 */ /* 0x0001e8000c101108 */
[----:B------:R0:W-:Y:S04]  /*13b0*/  STG.E.U8 desc[UR8][R2.64+0x2], RZ ;  /* 0x000002ff02007986 */ /* 0x0001e8000c101108 */
[----:B------:R0:W-:Y:S02]  /*13c0*/  STG.E.U8 desc[UR8][R2.64+0x3], RZ ;  /* 0x000003ff02007986 */ /* 0x0001e4000c101108 */
.L_x_9:
[----:B------:R-:W-:Y:S05]  /*13d0*/  @!P1 EXIT ;  /* 0x000000000000994d */ /* 0x000fea0003800000 */
[----:B------:R-:W-:Y:S02]  /*13e0*/  ISETP.NE.AND P0, PT, R4, 0x1, PT ;  /* 0x000000010400780c */ /* 0x000fe40003f05270 */
[----:B0-----:R-:W-:-:S04]  /*13f0*/  LOP3.LUT R2, R19, 0x1, RZ, 0xc0, !PT ;  /* 0x0000000113027812 */ /* 0x001fc800078ec0ff */
[----:B------:R-:W-:-:S07]  /*1400*/  ISETP.NE.U32.AND P1, PT, R2, 0x1, PT ;  /* 0x000000010200780c */ /* 0x000fce0003f25070 */
[----:B------:R-:W-:Y:S06]  /*1410*/  @!P0 BRA `(.L_x_10) ;  /* 0x00000000001c8947 */ /* 0x000fec0003800000 */
[----:B------:R-:W0:Y:S01]  /*1420*/  LDCU.64 UR4, c[0x0][0x388] ;  /* 0x00007100ff0477ac */ /* 0x000e220008000a00 */
[----:B------:R-:W-:Y:S02]  /*1430*/  IMAD R3, R16, R19, R0 ;  /* 0x0000001310037224 */ /* 0x000fe400078e0200 */
[----:B------:R-:W-:-:S03]  /*1440*/  VIADD R0, R0, 0x2 ;  /* 0x0000000200007836 */ /* 0x000fc60000000000 */
[----:B0-----:R-:W-:-:S04]  /*1450*/  IADD3 R2, P0, PT, R3, UR4, RZ ;  /* 0x0000000403027c10 */ /* 0x001fc8000ff1e0ff */
[----:B------:R-:W-:-:S05]  /*1460*/  LEA.HI.X.SX32 R3, R3, UR5, 0x1, P0 ;  /* 0x0000000503037c11 */ /* 0x000fca00080f0eff */
[----:B------:R0:W-:Y:S04]  /*1470*/  STG.E.U8 desc[UR8][R2.64], RZ ;  /* 0x000000ff02007986 */ /* 0x0001e8000c101108 */
[----:B------:R0:W-:Y:S02]  /*1480*/  STG.E.U8 desc[UR8][R2.64+0x1], RZ ;  /* 0x000001ff02007986 */ /* 0x0001e4000c101108 */
.L_x_10:
[----:B------:R-:W-:Y:S05]  /*1490*/  @P1 EXIT ;  /* 0x000000000000194d */ /* 0x000fea0003800000 */
[----:B------:R-:W0:Y:S01]  /*14a0*/  LDCU.64 UR4, c[0x0][0x388] ;  /* 0x00007100ff0477ac */ /* 0x000e220008000a00 */
[----:B------:R-:W-:-:S05]  /*14b0*/  IMAD R0, R16, R19, R0 ;  /* 0x0000001310007224 */ /* 0x000fca00078e0200 */
[----:B0-----:R-:W-:-:S04]  /*14c0*/  IADD3 R2, P0, PT, R0, UR4, RZ ;  /* 0x0000000400027c10 */ /* 0x001fc8000ff1e0ff */
[----:B------:R-:W-:-:S05]  /*14d0*/  LEA.HI.X.SX32 R3, R0, UR5, 0x1, P0 ;  /* 0x0000000500037c11 */ /* 0x000fca00080f0eff */
[----:B------:R-:W-:Y:S01]  /*14e0*/  STG.E.U8 desc[UR8][R2.64], RZ ;  /* 0x000000ff02007986 */ /* 0x000fe2000c101108 */
[----:B------:R-:W-:Y:S05]  /*14f0*/  EXIT ;  /* 0x000000000000794d */ /* 0x000fea0003800000 */
.L_x_11:
[----:B------:R-:W-:-:S00]  /*1500*/  BRA `(.L_x_11) ;  /* 0xfffffffc00fc7947 */ /* 0x000fc0000383ffff */
[----:B------:R-:W-:-:S00]  /*1510*/  NOP ;  /* 0x0000000000007918 */ /* 0x000fc00000000000 */
        /* <DEDUP_REMOVED lines=14> */
.L_x_58:


//--------------------- .text._Z14separableConvXPhS_PKfiiii --------------------------
	.section	.text._Z14separableConvXPhS_PKfiiii,"ax",@progbits
	.align	128
        .global         _Z14separableConvXPhS_PKfiiii
        .type           _Z14separableConvXPhS_PKfiiii,@function
        .size           _Z14separableConvXPhS_PKfiiii,(.L_x_59 - _Z14separableConvXPhS_PKfiiii)
        .other          _Z14separableConvXPhS_PKfiiii,@"STO_CUDA_ENTRY STV_DEFAULT"
_Z14separableConvXPhS_PKfiiii:
.text._Z14separableConvXPhS_PKfiiii:
        /* <DEDUP_REMOVED lines=23> */
[----:B------:R-:W-:Y:S02]  /*0170*/  ULOP3.LUT UR7, UR5, 0x7, URZ, 0xc0, !UPT ;  /* 0x0000000705077892 */ /* 0x000fe4000f8ec0ff */
[----:B------:R-:W-:Y:S02]  /*0180*/  ULOP3.LUT UR8, UR5, 0x3, URZ, 0xc0, !UPT ;  /* 0x0000000305087892 */ /* 0x000fe4000f8ec0ff */
[----:B------:R-:W-:Y:S02]  /*0190*/  UIADD3 UR4, UPT, UPT, UR7, -0x1, URZ ;  /* 0xffffffff07047890 */ /* 0x000fe4000fffe0ff */
[----:B------:R-:W-:Y:S02]  /*01a0*/  ULOP3.LUT UR5, UR5, 0x7ffffff8, URZ, 0xc0, !UPT ;  /* 0x7ffffff805057892 */ /* 0x000fe4000f8ec0ff */
[----:B------:R-:W-:Y:S02]  /*01b0*/  UISETP.GE.U32.AND UP0, UPT, UR4, 0x3, UPT ;  /* 0x000000030400788c */ /* 0x000fe4000bf06070 */
[----:B------:R-:W-:Y:S01]  /*01c0*/  UIADD3 UR6, UPT, UPT, UR6, -0x1, URZ ;  /* 0xffffffff06067890 */ /* 0x000fe2000fffe0ff */
[----:B------:R-:W-:-:S11]  /*01d0*/  UMOV UR4, URZ ;  /* 0x000000ff00047c82 */ /* 0x000fd60008000000 */
.L_x_18:
[----:B0-----:R-:W0:Y:S01]  /*01e0*/  LDCU UR9, c[0x0][0x398] ;  /* 0x00007300ff0977ac */ /* 0x001e220008000800 */
[----:B------:R-:W-:Y:S02]  /*01f0*/  IMAD.MOV.U32 R25, RZ, RZ, RZ ;  /* 0x000000ffff197224 */ /* 0x000fe400078e00ff */
[----:B------:R-:W-:Y:S01]  /*0200*/  IMAD.MOV.U32 R3, RZ, RZ, RZ ;  /* 0x000000ffff037224 */ /* 0x000fe200078e00ff */
[----:B0-----:R-:W-:-:S09]  /*0210*/  UISETP.GE.U32.AND UP1, UPT, UR9, 0x8, UPT ;  /* 0x000000080900788c */ /* 0x001fd2000bf26070 */
[----:B------:R-:W-:Y:S05]  /*0220*/  BRA.U !UP1, `(.L_x_13) ;  /* 0x0000000509cc7547 */ /* 0x000fea000b800000 */
[----:B------:R-:W0:Y:S01]  /*0230*/  LDC R17, c[0x0][0x3a4] ;  /* 0x0000e900ff117b82 */ /* 0x000e220000000800 */
[----:B------:R-:W-:Y:S01]  /*0240*/  IMAD.MOV.U32 R25, RZ, RZ, RZ ;  /* 0x000000ffff197224 */ /* 0x000fe200078e00ff */
[----:B------:R-:W1:Y:S01]  /*0250*/  LDCU UR14, c[0x0][0x39c] ;  /* 0x00007380ff0e77ac */ /* 0x000e620008000800 */
[----:B------:R-:W-:Y:S01]  /*0260*/  IMAD.MOV.U32 R21, RZ, RZ, RZ ;  /* 0x000000ffff157224 */ /* 0x000fe200078e00ff */
[----:B------:R-:W2:Y:S04]  /*0270*/  LDCU.64 UR12, c[0x0][0x380] ;  /* 0x00007000ff0c77ac */ /* 0x000ea80008000a00 */
[----:B------:R-:W3:Y:S02]  /*0280*/  LDC.64 R2, c[0x0][0x390] ;  /* 0x0000e400ff027b82 */ /* 0x000ee40000000a00 */
.L_x_14:
[----:B------:R-:W-:-:S04]  /*0290*/  IMAD.IADD R8, R14, 0x1, R21 ;  /* 0x000000010e087824 */ /* 0x000fc800078e0215 */
[C---:B------:R-:W-:Y:S01]  /*02a0*/  VIADD R6, R8.reuse, 0x2 ;  /* 0x0000000208067836 */ /* 0x040fe20000000000 */
[C---:B-1----:R-:W-:Y:S01]  /*02b0*/  ISETP.GE.AND P3, PT, R8.reuse, UR14, PT ;  /* 0x0000000e08007c0c */ /* 0x042fe2000bf66270 */
[C---:B------:R-:W-:Y:S01]  /*02c0*/  VIADD R5, R8.reuse, 0x1 ;  /* 0x0000000108057836 */ /* 0x040fe20000000000 */
[C---:B------:R-:W-:Y:S01]  /*02d0*/  ISETP.GE.AND P0, PT, R8.reuse, RZ, PT ;  /* 0x000000ff0800720c */ /* 0x040fe20003f06270 */
[C---:B------:R-:W-:Y:S01]  /*02e0*/  VIADD R9, R8.reuse, 0x3 ;  /* 0x0000000308097836 */ /* 0x040fe20000000000 */
[----:B------:R-:W-:Y:S02]  /*02f0*/  SEL R4, R8, UR6, !P3 ;  /* 0x0000000608047c07 */ /* 0x000fe4000d800000 */
[----:B------:R-:W-:Y:S02]  /*0300*/  ISETP.GE.AND P5, PT, R6, UR14, PT ;  /* 0x0000000e06007c0c */ /* 0x000fe4000bfa6270 */
[----:B------:R-:W-:Y:S02]  /*0310*/  ISETP.GE.AND P1, PT, R5, UR14, PT ;  /* 0x0000000e05007c0c */ /* 0x000fe4000bf26270 */
[----:B------:R-:W-:-:S02]  /*0320*/  ISETP.GE.AND P4, PT, R9, UR14, PT ;  /* 0x0000000e09007c0c */ /* 0x000fc4000bf86270 */
[----:B------:R-:W-:Y:S02]  /*0330*/  SEL R4, R4, RZ, P0 ;  /* 0x000000ff04047207 */ /* 0x000fe40000000000 */
[----:B------:R-:W-:Y:S02]  /*0340*/  ISETP.GE.AND P2, PT, R5, RZ, PT ;  /* 0x000000ff0500720c */ /* 0x000fe40003f46270 */
[C---:B------:R-:W-:Y:S01]  /*0350*/  ISETP.GE.AND P3, PT, R6.reuse, RZ, PT ;  /* 0x000000ff0600720c */ /* 0x040fe20003f66270 */
[----:B------:R-:W-:Y:S01]  /*0360*/  IMAD R4, R15, UR14, R4 ;  /* 0x0000000e0f047c24 */ /* 0x000fe2000f8e0204 */
[----:B------:R-:W-:Y:S02]  /*0370*/  ISETP.GE.AND P0, PT, R9, RZ, PT ;  /* 0x000000ff0900720c */ /* 0x000fe40003f06270 */
[----:B------:R-:W-:Y:S01]  /*0380*/  SEL R7, R6, UR6, !P5 ;  /* 0x0000000606077c07 */ /* 0x000fe2000e800000 */
[----:B0-----:R-:W-:Y:S01]  /*0390*/  IMAD R4, R4, R17, UR4 ;  /* 0x0000000404047e24 */ /* 0x001fe2000f8e0211 */
[----:B------:R-:W-:-:S02]  /*03a0*/  SEL R5, R5, UR6, !P1 ;  /* 0x0000000605057c07 */ /* 0x000fc4000c800000 */
[----:B------:R-:W-:Y:S02]  /*03b0*/  SEL R9, R9, UR6, !P4 ;  /* 0x0000000609097c07 */ /* 0x000fe4000e000000 */
[----:B------:R-:W-:Y:S02]  /*03c0*/  SEL R10, R7, RZ, P3 ;  /* 0x000000ff070a7207 */ /* 0x000fe40001800000 */
[----:B------:R-:W-:Y:S02]  /*03d0*/  SEL R6, R5, RZ, P2 ;  /* 0x000000ff05067207 */ /* 0x000fe40001000000 */
[----:B------:R-:W-:Y:S01]  /*03e0*/  SEL R16, R9, RZ, P0 ;  /* 0x000000ff09107207 */ /* 0x000fe20000000000 */
[C---:B------:R-:W-:Y:S01]  /*03f0*/  IMAD R12, R15.reuse, UR14, R10 ;  /* 0x0000000e0f0c7c24 */ /* 0x040fe2000f8e020a */
[C---:B--2---:R-:W-:Y:S01]  /*0400*/  IADD3 R10, P0, PT, R4.reuse, UR12, RZ ;  /* 0x0000000c040a7c10 */ /* 0x044fe2000ff1e0ff */
[C---:B------:R-:W-:Y:S02]  /*0410*/  IMAD R6, R15.reuse, UR14, R6 ;  /* 0x0000000e0f067c24 */ /* 0x040fe4000f8e0206 */
[----:B------:R-:W-:Y:S01]  /*0420*/  IMAD R16, R15, UR14, R16 ;  /* 0x0000000e0f107c24 */ /* 0x000fe2000f8e0210 */
[----:B------:R-:W-:Y:S01]  /*0430*/  LEA.HI.X.SX32 R11, R4, UR13, 0x1, P0 ;  /* 0x0000000d040b7c11 */ /* 0x000fe200080f0eff */
[----:B------:R-:W-:-:S02]  /*0440*/  IMAD R7, R12, R17, UR4 ;  /* 0x000000040c077e24 */ /* 0x000fc4000f8e0211 */
[-C--:B------:R-:W-:Y:S02]  /*0450*/  IMAD R5, R6, R17.reuse, UR4 ;  /* 0x0000000406057e24 */ /* 0x080fe4000f8e0211 */
[----:B------:R-:W-:Y:S01]  /*0460*/  IMAD R16, R16, R17, UR4 ;  /* 0x0000000410107e24 */ /* 0x000fe2000f8e0211 */
[----:B------:R-:W-:Y:S01]  /*0470*/  IADD3 R22, P1, PT, R7, UR12, RZ ;  /* 0x0000000c07167c10 */ /* 0x000fe2000ff3e0ff */
[C---:B------:R-:W-:Y:S01]  /*0480*/  VIADD R9, R8.reuse, 0x4 ;  /* 0x0000000408097836 */ /* 0x040fe20000000000 */
[----:B------:R-:W-:Y:S01]  /*0490*/  IADD3 R12, P0, PT, R5, UR12, RZ ;  /* 0x0000000c050c7c10 */ /* 0x000fe2000ff1e0ff */
[----:B------:R-:W-:Y:S01]  /*04a0*/  VIADD R18, R8, 0x5 ;  /* 0x0000000508127836 */ /* 0x000fe20000000000 */
[----:B------:R-:W-:Y:S01]  /*04b0*/  IADD3 R6, P2, PT, R16, UR12, RZ ;  /* 0x0000000c10067c10 */ /* 0x000fe2000ff5e0ff */
[C---:B------:R-:W-:Y:S01]  /*04c0*/  VIADD R24, R8.reuse, 0x6 ;  /* 0x0000000608187836 */ /* 0x040fe20000000000 */
[----:B------:R-:W-:Y:S01]  /*04d0*/  ISETP.GE.AND P4, PT, R9, UR14, PT ;  /* 0x0000000e09007c0c */ /* 0x000fe2000bf86270 */
[----:B------:R-:W-:Y:S01]  /*04e0*/  VIADD R26, R8, 0x7 ;  /* 0x00000007081a7836 */ /* 0x000fe20000000000 */
[----:B------:R-:W-:Y:S01]  /*04f0*/  LEA.HI.X.SX32 R23, R7, UR13, 0x1, P1 ;  /* 0x0000000d07177c11 */ /* 0x000fe200088f0eff */
[----:B------:R-:W2:Y:S01]  /*0500*/  LDG.E.U8 R19, desc[UR10][R10.64] ;  /* 0x0000000a0a137981 */ /* 0x000ea2000c1e1100 */
[----:B------:R-:W-:-:S02]  /*0510*/  LEA.HI.X.SX32 R13, R5, UR13, 0x1, P0 ;  /* 0x0000000d050d7c11 */ /* 0x000fc400080f0eff */
[----:B------:R-:W-:Y:S01]  /*0520*/  LEA.HI.X.SX32 R7, R16, UR13, 0x1, P2 ;  /* 0x0000000d10077c11 */ /* 0x000fe200090f0eff */
[----:B------:R-:W4:Y:S01]  /*0530*/  LDG.E.U8 R22, desc[UR10][R22.64] ;  /* 0x0000000a16167981 */ /* 0x000f22000c1e1100 */
[C---:B------:R-:W-:Y:S02]  /*0540*/  ISETP.GE.AND P0, PT, R9.reuse, RZ, PT ;  /* 0x000000ff0900720c */ /* 0x040fe40003f06270 */
[C---:B------:R-:W-:Y:S01]  /*0550*/  ISETP.GE.AND P1, PT, R18.reuse, UR14, PT ;  /* 0x0000000e12007c0c */ /* 0x040fe2000bf26270 */
[----:B------:R0:W5:Y:S01]  /*0560*/  LDG.E.U8 R20, desc[UR10][R6.64] ;  /* 0x0000000a06147981 */ /* 0x000162000c1e1100 */
[----:B------:R-:W-:Y:S02]  /*0570*/  SEL R9, R9, UR6, !P4 ;  /* 0x0000000609097c07 */ /* 0x000fe4000e000000 */
[----:B------:R-:W-:Y:S02]  /*0580*/  ISETP.GE.AND P2, PT, R18, RZ, PT ;  /* 0x000000ff1200720c */ /* 0x000fe40003f46270 */
[----:B------:R-:W-:-:S02]  /*0590*/  ISETP.GE.AND P3, PT, R24, UR14, PT ;  /* 0x0000000e18007c0c */ /* 0x000fc4000bf66270 */
[----:B------:R-:W-:Y:S01]  /*05a0*/  ISETP.GE.AND P5, PT, R26, UR14, PT ;  /* 0x0000000e1a007c0c */ /* 0x000fe2000bfa6270 */
[----:B---3--:R-:W-:Y:S01]  /*05b0*/  IMAD.WIDE.U32 R4, R21, 0x4, R2 ;  /* 0x0000000415047825 */ /* 0x008fe200078e0002 */
[----:B------:R-:W-:Y:S01]  /*05c0*/  SEL R18, R18, UR6, !P1 ;  /* 0x0000000612127c07 */ /* 0x000fe2000c800000 */
[----:B------:R1:W3:Y:S01]  /*05d0*/  LDG.E.U8 R16, desc[UR10][R12.64] ;  /* 0x0000000a0c107981 */ /* 0x0002e2000c1e1100 */
[----:B0-----:R-:W-:Y:S02]  /*05e0*/  SEL R6, R9, RZ, P0 ;  /* 0x000000ff09067207 */ /* 0x001fe40000000000 */
[C---:B------:R-:W-:Y:S01]  /*05f0*/  ISETP.GE.AND P4, PT, R24.reuse, RZ, PT ;  /* 0x000000ff1800720c */ /* 0x040fe20003f86270 */
[----:B------:R-:W3:Y:S01]  /*0600*/  LDG.E R23, desc[UR10][R4.64+0x8] ;  /* 0x0000080a04177981 */ /* 0x000ee2000c1e1900 */
[----:B------:R-:W-:Y:S02]  /*0610*/  SEL R24, R24, UR6, !P3 ;  /* 0x0000000618187c07 */ /* 0x000fe4000d800000 */
[----:B------:R-:W-:Y:S01]  /*0620*/  SEL R8, R18, RZ, P2 ;  /* 0x000000ff12087207 */ /* 0x000fe20001000000 */
[C---:B------:R-:W-:Y:S01]  /*0630*/  IMAD R6, R15.reuse, UR14, R6 ;  /* 0x0000000e0f067c24 */ /* 0x040fe2000f8e0206 */
[----:B------:R-:W-:Y:S01]  /*0640*/  ISETP.GE.AND P0, PT, R26, RZ, PT ;  /* 0x000000ff1a00720c */ /* 0x000fe20003f06270 */
[----:B------:R-:W3:Y:S01]  /*0650*/  LDG.E R18, desc[UR10][R4.64] ;  /* 0x0000000a04127981 */ /* 0x000ee2000c1e1900 */
[----:B------:R-:W-:Y:S01]  /*0660*/  SEL R24, R24, RZ, P4 ;  /* 0x000000ff18187207 */ /* 0x000fe20002000000 */
[C---:B------:R-:W-:Y:S01]  /*0670*/  IMAD R10, R15.reuse, UR14, R8 ;  /* 0x0000000e0f0a7c24 */ /* 0x040fe2000f8e0208 */
[----:B------:R-:W-:Y:S01]  /*0680*/  SEL R26, R26, UR6, !P5 ;  /* 0x000000061a1a7c07 */ /* 0x000fe2000e800000 */
[-C--:B------:R-:W-:Y:S01]  /*0690*/  IMAD R8, R6, R17.reuse, UR4 ;  /* 0x0000000406087e24 */ /* 0x080fe2000f8e0211 */
[----:B------:R-:W3:Y:S01]  /*06a0*/  LDG.E R27, desc[UR10][R4.64+0x10] ;  /* 0x0000100a041b7981 */ /* 0x000ee2000c1e1900 */
[----:B------:R-:W-:Y:S01]  /*06b0*/  IMAD R6, R15, UR14, R24 ;  /* 0x0000000e0f067c24 */ /* 0x000fe2000f8e0218 */
[----:B------:R-:W-:Y:S01]  /*06c0*/  SEL R26, R26, RZ, P0 ;  /* 0x000000ff1a1a7207 */ /* 0x000fe20000000000 */
[-C--:B------:R-:W-:Y:S01]  /*06d0*/  IMAD R7, R10, R17.reuse, UR4 ;  /* 0x000000040a077e24 */ /* 0x080fe2000f8e0211 */
[----:B------:R-:W-:Y:S01]  /*06e0*/  IADD3 R10, P0, PT, R8, UR12, RZ ;  /* 0x0000000c080a7c10 */ /* 0x000fe2000ff1e0ff */
[----:B------:R-:W3:Y:S01]  /*06f0*/  LDG.E R24, desc[UR10][R4.64+0x4] ;  /* 0x0000040a04187981 */ /* 0x000ee2000c1e1900 */
[----:B------:R-:W-:-:S02]  /*0700*/  IMAD R9, R6, R17, UR4 ;  /* 0x0000000406097e24 */ /* 0x000fc4000f8e0211 */
[----:B------:R-:W-:Y:S01]  /*0710*/  IMAD R26, R15, UR14, R26 ;  /* 0x0000000e0f1a7c24 */ /* 0x000fe2000f8e021a */
[----:B------:R-:W-:Y:S01]  /*0720*/  IADD3 R6, P1, PT, R7, UR12, RZ ;  /* 0x0000000c07067c10 */ /* 0x000fe2000ff3e0ff */
[----:B------:R-:W3:Y:S01]  /*0730*/  LDG.E R28, desc[UR10][R4.64+0x14] ;  /* 0x0000140a041c7981 */ /* 0x000ee2000c1e1900 */
[----:B------:R-:W-:Y:S01]  /*0740*/  LEA.HI.X.SX32 R11, R8, UR13, 0x1, P0 ;  /* 0x0000000d080b7c11 */ /* 0x000fe200080f0eff */
[----:B-1----:R-:W-:Y:S01]  /*0750*/  IMAD R13, R26, R17, UR4 ;  /* 0x000000041a0d7e24 */ /* 0x002fe2000f8e0211 */
[----:B------:R-:W-:Y:S01]  /*0760*/  IADD3 R8, P0, PT, R9, UR12, RZ ;  /* 0x0000000c09087c10 */ /* 0x000fe2000ff1e0ff */
[----:B------:R-:W3:Y:S01]  /*0770*/  LDG.E R26, desc[UR10][R4.64+0xc] ;  /* 0x00000c0a041a7981 */ /* 0x000ee2000c1e1900 */
[----:B------:R-:W-:-:S03]  /*0780*/  LEA.HI.X.SX32 R7, R7, UR13, 0x1, P1 ;  /* 0x0000000d07077c11 */ /* 0x000fc600088f0eff */
[----:B------:R-:W3:Y:S01]  /*0790*/  LDG.E.U8 R10, desc[UR10][R10.64] ;  /* 0x0000000a0a0a7981 */ /* 0x000ee2000c1e1100 */
[----:B------:R-:W-:Y:S02]  /*07a0*/  LEA.HI.X.SX32 R9, R9, UR13, 0x1, P0 ;  /* 0x0000000d09097c11 */ /* 0x000fe400080f0eff */
[C---:B------:R-:W-:Y:S01]  /*07b0*/  IADD3 R12, P0, PT, R13.reuse, UR12, RZ ;  /* 0x0000000c0d0c7c10 */ /* 0x040fe2000ff1e0ff */
[----:B------:R4:W3:Y:S03]  /*07c0*/  LDG.E.U8 R6, desc[UR10][R6.64] ;  /* 0x0000000a06067981 */ /* 0x0008e6000c1e1100 */
[----:B------:R-:W-:Y:S01]  /*07d0*/  LEA.HI.X.SX32 R13, R13, UR13, 0x1, P0 ;  /* 0x0000000d0d0d7c11 */ /* 0x000fe200080f0eff */
[----:B------:R0:W3:Y:S04]  /*07e0*/  LDG.E.U8 R8, desc[UR10][R8.64] ;  /* 0x0000000a08087981 */ /* 0x0000e8000c1e1100 */
[----:B------:R-:W3:Y:S04]  /*07f0*/  LDG.E.U8 R12, desc[UR10][R12.64] ;  /* 0x0000000a0c0c7981 */ /* 0x000ee8000c1e1100 */
[----:B------:R-:W3:Y:S04]  /*0800*/  LDG.E R29, desc[UR10][R4.64+0x18] ;  /* 0x0000180a041d7981 */ /* 0x000ee8000c1e1900 */
[----:B------:R1:W3:Y:S01]  /*0810*/  LDG.E R11, desc[UR10][R4.64+0x1c] ;  /* 0x00001c0a040b7981 */ /* 0x0002e2000c1e1900 */
[----:B------:R-:W-:-:S05]  /*0820*/  VIADD R21, R21, 0x8 ;  /* 0x0000000815157836 */ /* 0x000fca0000000000 */
[----:B------:R-:W-:Y:S02]  /*0830*/  ISETP.NE.AND P0, PT, R21, UR5, PT ;  /* 0x0000000515007c0c */ /* 0x000fe4000bf05270 */
[----:B--2---:R-:W-:Y:S02]  /*0840*/  I2FP.F32.U32 R19, R19 ;  /* 0x0000001300137245 */ /* 0x004fe40000201000 */
[----:B----4-:R-:W-:Y:S02]  /*0850*/  I2FP.F32.U32 R7, R22 ;  /* 0x0000001600077245 */ /* 0x010fe40000201000 */
[----:B-----5:R-:W-:Y:S02]  /*0860*/  I2FP.F32.U32 R20, R20 ;  /* 0x0000001400147245 */ /* 0x020fe40000201000 */
[----:B---3--:R-:W-:Y:S01]  /*0870*/  I2FP.F32.U32 R16, R16 ;  /* 0x0000001000107245 */ /* 0x008fe20000201000 */
[----:B------:R-:W-:-:S04]  /*0880*/  FFMA R19, R19, R18, R25 ;  /* 0x0000001213137223 */ /* 0x000fc80000000019 */
[----:B------:R-:W-:-:S04]  /*0890*/  FFMA R16, R16, R24, R19 ;  /* 0x0000001810107223 */ /* 0x000fc80000000013 */
[----:B------:R-:W-:-:S04]  /*08a0*/  FFMA R7, R7, R23, R16 ;  /* 0x0000001707077223 */ /* 0x000fc80000000010 */
[----:B------:R-:W-:Y:S01]  /*08b0*/  FFMA R20, R20, R26, R7 ;  /* 0x0000001a14147223 */ /* 0x000fe20000000007 */
[----:B0-----:R-:W-:Y:S02]  /*08c0*/  I2FP.F32.U32 R9, R10 ;  /* 0x0000000a00097245 */ /* 0x001fe40000201000 */
[----:B------:R-:W-:-:S03]  /*08d0*/  I2FP.F32.U32 R6, R6 ;  /* 0x0000000600067245 */ /* 0x000fc60000201000 */
[----:B------:R-:W-:Y:S01]  /*08e0*/  FFMA R9, R9, R27, R20 ;  /* 0x0000001b09097223 */ /* 0x000fe20000000014 */
[----:B-1----:R-:W-:-:S03]  /*08f0*/  I2FP.F32.U32 R5, R8 ;  /* 0x0000000800057245 */ /* 0x002fc60000201000 */
[----:B------:R-:W-:Y:S01]  /*0900*/  FFMA R6, R6, R28, R9 ;  /* 0x0000001c06067223 */ /* 0x000fe20000000009 */
[----:B------:R-:W-:-:S03]  /*0910*/  I2FP.F32.U32 R25, R12 ;  /* 0x0000000c00197245 */ /* 0x000fc60000201000 */
[----:B------:R-:W-:-:S04]  /*0920*/  FFMA R6, R5, R29, R6 ;  /* 0x0000001d05067223 */ /* 0x000fc80000000006 */
[----:B------:R-:W-:Y:S01]  /*0930*/  FFMA R25, R25, R11, R6 ;  /* 0x0000000b19197223 */ /* 0x000fe20000000006 */
[----:B------:R-:W-:Y:S06]  /*0940*/  @P0 BRA `(.L_x_14) ;  /* 0xfffffff800500947 */ /* 0x000fec000383ffff */
[----:B------:R-:W-:-:S07]  /*0950*/  IMAD.U32 R3, RZ, RZ, UR5 ;  /* 0x00000005ff037e24 */ /* 0x000fce000f8e00ff */
.L_x_13:
[----:B------:R-:W-:-:S09]  /*0960*/  UISETP.NE.AND UP1, UPT, UR7, URZ, UPT ;  /* 0x000000ff0700728c */ /* 0x000fd2000bf25270 */
[----:B------:R-:W-:Y:S05]  /*0970*/  BRA.U !UP1, `(.L_x_15) ;  /* 0x0000000509cc7547 */ /* 0x000fea000b800000 */
[----:B------:R-:W-:Y:S01]  /*0980*/  UISETP.NE.AND UP1, UPT, UR8, URZ, UPT ;  /* 0x000000ff0800728c */ /* 0x000fe2000bf25270 */
[----:B------:R-:W-:Y:S10]  /*0990*/  BRA.U !UP0, `(.L_x_16) ;  /* 0x0000000108e87547 */ /* 0x000ff4000b800000 */
[----:B------:R-:W0:Y:S01]  /*09a0*/  LDCU UR12, c[0x0][0x39c] ;  /* 0x00007380ff0c77ac */ /* 0x000e220008000800 */
[----:B------:R-:W1:Y:S01]  /*09b0*/  LDC R2, c[0x0][0x3a4] ;  /* 0x0000e900ff027b82 */ /* 0x000e620000000800 */
[----:B------:R-:W-:Y:S01]  /*09c0*/  IMAD.IADD R6, R14, 0x1, R3 ;  /* 0x000000010e067824 */ /* 0x000fe200078e0203 */
[----:B------:R-:W2:Y:S03]  /*09d0*/  LDCU.64 UR14, c[0x0][0x380] ;  /* 0x00007000ff0e77ac */ /* 0x000ea60008000a00 */
[C---:B------:R-:W-:Y:S01]  /*09e0*/  VIADD R7, R6.reuse, 0x1 ;  /* 0x0000000106077836 */ /* 0x040fe20000000000 */
[C---:B------:R-:W-:Y:S01]  /*09f0*/  ISETP.GE.AND P0, PT, R6.reuse, RZ, PT ;  /* 0x000000ff0600720c */ /* 0x040fe20003f06270 */
[C---:B------:R-:W-:Y:S01]  /*0a00*/  VIADD R9, R6.reuse, 0x2 ;  /* 0x0000000206097836 */ /* 0x040fe20000000000 */
[----:B------:R-:W3:Y:S01]  /*0a10*/  LDC.64 R4, c[0x0][0x390] ;  /* 0x0000e400ff047b82 */ /* 0x000ee20000000a00 */
[----:B------:R-:W-:Y:S01]  /*0a20*/  VIADD R10, R6, 0x3 ;  /* 0x00000003060a7836 */ /* 0x000fe20000000000 */
[----:B------:R-:W-:-:S02]  /*0a30*/  ISETP.GE.AND P2, PT, R7, RZ, PT ;  /* 0x000000ff0700720c */ /* 0x000fc40003f46270 */
[C---:B0-----:R-:W-:Y:S02]  /*0a40*/  ISETP.GE.AND P1, PT, R6.reuse, UR12, PT ;  /* 0x0000000c06007c0c */ /* 0x041fe4000bf26270 */
[----:B------:R-:W-:Y:S02]  /*0a50*/  ISETP.GE.AND P5, PT, R7, UR12, PT ;  /* 0x0000000c07007c0c */ /* 0x000fe4000bfa6270 */
[----:B------:R-:W-:Y:S02]  /*0a60*/  SEL R6, R6, UR6, !P1 ;  /* 0x0000000606067c07 */ /* 0x000fe4000c800000 */
[----:B------:R-:W-:Y:S02]  /*0a70*/  ISETP.GE.AND P4, PT, R9, UR12, PT ;  /* 0x0000000c09007c0c */ /* 0x000fe4000bf86270 */
[----:B------:R-:W-:Y:S02]  /*0a80*/  SEL R6, R6, RZ, P0 ;  /* 0x000000ff06067207 */ /* 0x000fe40000000000 */
[----:B------:R-:W-:-:S02]  /*0a90*/  SEL R8, R7, UR6, !P5 ;  /* 0x0000000607087c07 */ /* 0x000fc4000e800000 */
[----:B------:R-:W-:Y:S01]  /*0aa0*/  ISETP.GE.AND P1, PT, R9, RZ, PT ;  /* 0x000000ff0900720c */ /* 0x000fe20003f26270 */
[----:B------:R-:W-:Y:S01]  /*0ab0*/  IMAD R7, R15, UR12, R6 ;  /* 0x0000000c0f077c24 */ /* 0x000fe2000f8e0206 */
[----:B------:R-:W-:Y:S02]  /*0ac0*/  ISETP.GE.AND P3, PT, R10, UR12, PT ;  /* 0x0000000c0a007c0c */ /* 0x000fe4000bf66270 */
[----:B------:R-:W-:Y:S01]  /*0ad0*/  SEL R9, R9, UR6, !P4 ;  /* 0x0000000609097c07 */ /* 0x000fe2000e000000 */
[----:B-1----:R-:W-:Y:S01]  /*0ae0*/  IMAD R7, R7, R2, UR4 ;  /* 0x0000000407077e24 */ /* 0x002fe2000f8e0202 */
[----:B------:R-:W-:Y:S02]  /*0af0*/  SEL R8, R8, RZ, P2 ;  /* 0x000000ff08087207 */ /* 0x000fe40001000000 */
[C---:B------:R-:W-:Y:S02]  /*0b00*/  ISETP.GE.AND P0, PT, R10.reuse, RZ, PT ;  /* 0x000000ff0a00720c */ /* 0x040fe40003f06270 */
[----:B------:R-:W-:-:S02]  /*0b10*/  SEL R10, R10, UR6, !P3 ;  /* 0x000000060a0a7c07 */ /* 0x000fc4000d800000 */
[----:B------:R-:W-:Y:S01]  /*0b20*/  SEL R6, R9, RZ, P1 ;  /* 0x000000ff09067207 */ /* 0x000fe20000800000 */
[----:B------:R-:W-:Y:S01]  /*0b30*/  IMAD R9, R15, UR12, R8 ;  /* 0x0000000c0f097c24 */ /* 0x000fe2000f8e0208 */
[----:B------:R-:W-:Y:S02]  /*0b40*/  SEL R10, R10, RZ, P0 ;  /* 0x000000ff0a0a7207 */ /* 0x000fe40000000000 */
[----:B--2---:R-:W-:Y:S01]  /*0b50*/  IADD3 R8, P0, PT, R7, UR14, RZ ;  /* 0x0000000e07087c10 */ /* 0x004fe2000ff1e0ff */
[----:B------:R-:W-:Y:S02]  /*0b60*/  IMAD R13, R15, UR12, R6 ;  /* 0x0000000c0f0d7c24 */ /* 0x000fe4000f8e0206 */
[-C--:B------:R-:W-:Y:S01]  /*0b70*/  IMAD R11, R9, R2.reuse, UR4 ;  /* 0x00000004090b7e24 */ /* 0x080fe2000f8e0202 */
[----:B------:R-:W-:Y:S01]  /*0b80*/  LEA.HI.X.SX32 R9, R7, UR15, 0x1, P0 ;  /* 0x0000000f07097c11 */ /* 0x000fe200080f0eff */
[----:B------:R-:W-:Y:S02]  /*0b90*/  IMAD R17, R15, UR12, R10 ;  /* 0x0000000c0f117c24 */ /* 0x000fe4000f8e020a */
[-C--:B------:R-:W-:Y:S01]  /*0ba0*/  IMAD R13, R13, R2.reuse, UR4 ;  /* 0x000000040d0d7e24 */ /* 0x080fe2000f8e0202 */
[----:B------:R-:W-:Y:S01]  /*0bb0*/  IADD3 R10, P0, PT, R11, UR14, RZ ;  /* 0x0000000e0b0a7c10 */ /* 0x000fe2000ff1e0ff */
[----:B------:R-:W-:Y:S01]  /*0bc0*/  IMAD R17, R17, R2, UR4 ;  /* 0x0000000411117e24 */ /* 0x000fe2000f8e0202 */
[----:B------:R-:W2:Y:S01]  /*0bd0*/  LDG.E.U8 R8, desc[UR10][R8.64] ;  /* 0x0000000a08087981 */ /* 0x000ea2000c1e1100 */
[----:B---3--:R-:W-:Y:S01]  /*0be0*/  IMAD.WIDE.U32 R4, R3, 0x4, R4 ;  /* 0x0000000403047825 */ /* 0x008fe200078e0004 */
[----:B------:R-:W-:-:S02]  /*0bf0*/  IADD3 R6, P1, PT, R13, UR14, RZ ;  /* 0x0000000e0d067c10 */ /* 0x000fc4000ff3e0ff */
[----:B------:R-:W-:Y:S02]  /*0c00*/  LEA.HI.X.SX32 R11, R11, UR15, 0x1, P0 ;  /* 0x0000000f0b0b7c11 */ /* 0x000fe400080f0eff */
[----:B------:R-:W-:Y:S01]  /*0c10*/  IADD3 R12, P0, PT, R17, UR14, RZ ;  /* 0x0000000e110c7c10 */ /* 0x000fe2000ff1e0ff */
[----:B------:R-:W3:Y:S01]  /*0c20*/  LDG.E R2, desc[UR10][R4.64] ;  /* 0x0000000a04027981 */ /* 0x000ee2000c1e1900 */
[----:B------:R-:W-:-:S03]  /*0c30*/  LEA.HI.X.SX32 R7, R13, UR15, 0x1, P1 ;  /* 0x0000000f0d077c11 */ /* 0x000fc600088f0eff */
[----:B------:R-:W4:Y:S01]  /*0c40*/  LDG.E.U8 R10, desc[UR10][R10.64] ;  /* 0x0000000a0a0a7981 */ /* 0x000f22000c1e1100 */
[----:B------:R-:W-:-:S03]  /*0c50*/  LEA.HI.X.SX32 R13, R17, UR15, 0x1, P0 ;  /* 0x0000000f110d7c11 */ /* 0x000fc600080f0eff */
[----:B------:R-:W5:Y:S04]  /*0c60*/  LDG.E.U8 R6, desc[UR10][R6.64] ;  /* 0x0000000a06067981 */ /* 0x000f68000c1e1100 */
[----:B------:R-:W5:Y:S04]  /*0c70*/  LDG.E R16, desc[UR10][R4.64+0x4] ;  /* 0x0000040a04107981 */ /* 0x000f68000c1e1900 */
[----:B------:R-:W5:Y:S04]  /*0c80*/  LDG.E.U8 R12, desc[UR10][R12.64] ;  /* 0x0000000a0c0c7981 */ /* 0x000f68000c1e1100 */
[----:B------:R-:W5:Y:S04]  /*0c90*/  LDG.E R17, desc[UR10][R4.64+0x8] ;  /* 0x0000080a04117981 */ /* 0x000f68000c1e1900 */
[----:B------:R-:W5:Y:S01]  /*0ca0*/  LDG.E R18, desc[UR10][R4.64+0xc] ;  /* 0x00000c0a04127981 */ /* 0x000f62000c1e1900 */
[----:B------:R-:W-:Y:S01]  /*0cb0*/  VIADD R3, R3, 0x4 ;  /* 0x0000000403037836 */ /* 0x000fe20000000000 */
[----:B--2---:R-:W-:-:S05]  /*0cc0*/  I2FP.F32.U32 R8, R8 ;  /* 0x0000000800087245 */ /* 0x004fca0000201000 */
[----:B---3--:R-:W-:Y:S01]  /*0cd0*/  FFMA R2, R8, R2, R25 ;  /* 0x0000000208027223 */ /* 0x008fe20000000019 */
[----:B----4-:R-:W-:Y:S02]  /*0ce0*/  I2FP.F32.U32 R9, R10 ;  /* 0x0000000a00097245 */ /* 0x010fe40000201000 */
[----:B-----5:R-:W-:-:S03]  /*0cf0*/  I2FP.F32.U32 R11, R6 ;  /* 0x00000006000b7245 */ /* 0x020fc60000201000 */
[----:B------:R-:W-:Y:S01]  /*0d00*/  FFMA R2, R9, R16, R2 ;  /* 0x0000001009027223 */ /* 0x000fe20000000002 */
[----:B------:R-:W-:-:S03]  /*0d10*/  I2FP.F32.U32 R25, R12 ;  /* 0x0000000c00197245 */ /* 0x000fc60000201000 */
[----:B------:R-:W-:-:S04]  /*0d20*/  FFMA R2, R11, R17, R2 ;  /* 0x000000110b027223 */ /* 0x000fc80000000002 */
[----:B------:R-:W-:-:S07]  /*0d30*/  FFMA R25, R25, R18, R2 ;  /* 0x0000001219197223 */ /* 0x000fce0000000002 */
.L_x_16:
[----:B------:R-:W-:Y:S05]  /*0d40*/  BRA.U !UP1, `(.L_x_15) ;  /* 0x0000000109d87547 */ /* 0x000fea000b800000 */
[----:B------:R-:W-:Y:S02]  /*0d50*/  UISETP.NE.AND UP1, UPT, UR8, 0x1, UPT ;  /* 0x000000010800788c */ /* 0x000fe4000bf25270 */
[----:B------:R-:W-:-:S07]  /*0d60*/  ULOP3.LUT UP2, URZ, UR9, 0x1, URZ, 0xc0, !UPT ;  /* 0x0000000109ff7892 */ /* 0x000fce000f84c0ff */
[----:B------:R-:W-:Y:S05]  /*0d70*/  BRA.U !UP1, `(.L_x_17) ;  /* 0x0000000109807547 */ /* 0x000fea000b800000 */
[----:B------:R-:W0:Y:S01]  /*0d80*/  LDCU UR9, c[0x0][0x39c] ;  /* 0x00007380ff0977ac */ /* 0x000e220008000800 */
[----:B------:R-:W1:Y:S01]  /*0d90*/  LDC R7, c[0x0][0x3a4] ;  /* 0x0000e900ff077b82 */ /* 0x000e620000000800 */
[----:B------:R-:W-:Y:S01]  /*0da0*/  IMAD.IADD R2, R14, 0x1, R3 ;  /* 0x000000010e027824 */ /* 0x000fe200078e0203 */
[----:B------:R-:W2:Y:S03]  /*0db0*/  LDCU.64 UR12, c[0x0][0x380] ;  /* 0x00007000ff0c77ac */ /* 0x000ea60008000a00 */
[C---:B------:R-:W-:Y:S01]  /*0dc0*/  VIADD R6, R2.reuse, 0x1 ;  /* 0x0000000102067836 */ /* 0x040fe20000000000 */
[C---:B------:R-:W-:Y:S02]  /*0dd0*/  ISETP.GE.AND P0, PT, R2.reuse, RZ, PT ;  /* 0x000000ff0200720c */ /* 0x040fe40003f06270 */
[----:B------:R-:W3:Y:S01]  /*0de0*/  LDC.64 R4, c[0x0][0x390] ;  /* 0x0000e400ff047b82 */ /* 0x000ee20000000a00 */
[----:B0-----:R-:W-:-:S02]  /*0df0*/  ISETP.GE.AND P1, PT, R2, UR9, PT ;  /* 0x0000000902007c0c */ /* 0x001fc4000bf26270 */
[----:B------:R-:W-:Y:S02]  /*0e00*/  ISETP.GE.AND P2, PT, R6, UR9, PT ;  /* 0x0000000906007c0c */ /* 0x000fe4000bf46270 */
[----:B------:R-:W-:Y:S02]  /*0e10*/  SEL R2, R2, UR6, !P1 ;  /* 0x0000000602027c07 */ /* 0x000fe4000c800000 */
[C---:B------:R-:W-:Y:S02]  /*0e20*/  ISETP.GE.AND P1, PT, R6.reuse, RZ, PT ;  /* 0x000000ff0600720c */ /* 0x040fe40003f26270 */
[----:B------:R-:W-:Y:S02]  /*0e30*/  SEL R6, R6, UR6, !P2 ;  /* 0x0000000606067c07 */ /* 0x000fe4000d000000 */
[----:B------:R-:W-:Y:S02]  /*0e40*/  SEL R2, R2, RZ, P0 ;  /* 0x000000ff02027207 */ /* 0x000fe40000000000 */
[----:B------:R-:W-:-:S03]  /*0e50*/  SEL R6, R6, RZ, P1 ;  /* 0x000000ff06067207 */ /* 0x000fc60000800000 */
[C---:B------:R-:W-:Y:S02]  /*0e60*/  IMAD R2, R15.reuse, UR9, R2 ;  /* 0x000000090f027c24 */ /* 0x040fe4000f8e0202 */
[----:B------:R-:W-:Y:S02]  /*0e70*/  IMAD R6, R15, UR9, R6 ;  /* 0x000000090f067c24 */ /* 0x000fe4000f8e0206 */
[-C--:B-1----:R-:W-:Y:S02]  /*0e80*/  IMAD R2, R2, R7.reuse, UR4 ;  /* 0x0000000402027e24 */ /* 0x082fe4000f8e0207 */
[----:B------:R-:W-:Y:S02]  /*0e90*/  IMAD R9, R6, R7, UR4 ;  /* 0x0000000406097e24 */ /* 0x000fe4000f8e0207 */
[----:B---3--:R-:W-:Y:S01]  /*0ea0*/  IMAD.WIDE.U32 R4, R3, 0x4, R4 ;  /* 0x0000000403047825 */ /* 0x008fe200078e0004 */
[----:B--2---:R-:W-:-:S04]  /*0eb0*/  IADD3 R6, P0, PT, R2, UR12, RZ ;  /* 0x0000000c02067c10 */ /* 0x004fc8000ff1e0ff */
[----:B------:R-:W-:Y:S01]  /*0ec0*/  LEA.HI.X.SX32 R7, R2, UR13, 0x1, P0 ;  /* 0x0000000d02077c11 */ /* 0x000fe200080f0eff */
[----:B------:R-:W2:Y:S01]  /*0ed0*/  LDG.E R10, desc[UR10][R4.64] ;  /* 0x0000000a040a7981 */ /* 0x000ea2000c1e1900 */
[----:B------:R-:W-:-:S03]  /*0ee0*/  IADD3 R8, P0, PT, R9, UR12, RZ ;  /* 0x0000000c09087c10 */ /* 0x000fc6000ff1e0ff */
[----:B------:R-:W3:Y:S01]  /*0ef0*/  LDG.E.U8 R6, desc[UR10][R6.64] ;  /* 0x0000000a06067981 */ /* 0x000ee2000c1e1100 */
[----:B------:R-:W-:-:S03]  /*0f00*/  LEA.HI.X.SX32 R9, R9, UR13, 0x1, P0 ;  /* 0x0000000d09097c11 */ /* 0x000fc600080f0eff */
[----:B------:R-:W4:Y:S04]  /*0f10*/  LDG.E R12, desc[UR10][R4.64+0x4] ;  /* 0x0000040a040c7981 */ /* 0x000f28000c1e1900 */
[----:B------:R-:W5:Y:S01]  /*0f20*/  LDG.E.U8 R8, desc[UR10][R8.64] ;  /* 0x0000000a08087981 */ /* 0x000f62000c1e1100 */
[----:B------:R-:W-:Y:S01]  /*0f30*/  VIADD R3, R3, 0x2 ;  /* 0x0000000203037836 */ /* 0x000fe20000000000 */
[----:B---3--:R-:W-:-:S05]  /*0f40*/  I2FP.F32.U32 R2, R6 ;  /* 0x0000000600027245 */ /* 0x008fca0000201000 */
[----:B--2---:R-:W-:Y:S01]  /*0f50*/  FFMA R2, R2, R10, R25 ;  /* 0x0000000a02027223 */ /* 0x004fe20000000019 */
[----:B-----5:R-:W-:-:S05]  /*0f60*/  I2FP.F32.U32 R11, R8 ;  /* 0x00000008000b7245 */ /* 0x020fca0000201000 */
[----:B----4-:R-:W-:-:S07]  /*0f70*/  FFMA R25, R11, R12, R2 ;  /* 0x0000000c0b197223 */ /* 0x010fce0000000002 */
.L_x_17:
[----:B------:R-:W-:Y:S05]  /*0f80*/  BRA.U !UP2, `(.L_x_15) ;  /* 0x000000010a487547 */ /* 0x000fea000b800000 */
[----:B------:R-:W0:Y:S01]  /*0f90*/  LDCU UR9, c[0x0][0x39c] ;  /* 0x00007380ff0977ac */ /* 0x000e220008000800 */
[----:B------:R-:W1:Y:S01]  /*0fa0*/  LDC R5, c[0x0][0x3a4] ;  /* 0x0000e900ff057b82 */ /* 0x000e620000000800 */
[----:B------:R-:W-:Y:S01]  /*0fb0*/  IMAD.IADD R2, R14, 0x1, R3 ;  /* 0x000000010e027824 */ /* 0x000fe200078e0203 */
[----:B------:R-:W2:Y:S04]  /*0fc0*/  LDCU.64 UR12, c[0x0][0x380] ;  /* 0x00007000ff0c77ac */ /* 0x000ea80008000a00 */
[C---:B------:R-:W-:Y:S02]  /*0fd0*/  ISETP.GE.AND P0, PT, R2.reuse, RZ, PT ;  /* 0x000000ff0200720c */ /* 0x040fe40003f06270 */
[----:B------:R-:W3:Y:S01]  /*0fe0*/  LDC.64 R6, c[0x0][0x390] ;  /* 0x0000e400ff067b82 */ /* 0x000ee20000000a00 */
[----:B0-----:R-:W-:-:S04]  /*0ff0*/  ISETP.GE.AND P1, PT, R2, UR9, PT ;  /* 0x0000000902007c0c */ /* 0x001fc8000bf26270 */
[----:B------:R-:W-:-:S04]  /*1000*/  SEL R2, R2, UR6, !P1 ;  /* 0x0000000602027c07 */ /* 0x000fc8000c800000 */
[----:B------:R-:W-:-:S05]  /*1010*/  SEL R2, R2, RZ, P0 ;  /* 0x000000ff02027207 */ /* 0x000fca0000000000 */
[----:B------:R-:W-:-:S04]  /*1020*/  IMAD R2, R15, UR9, R2 ;  /* 0x000000090f027c24 */ /* 0x000fc8000f8e0202 */
[----:B-1----:R-:W-:-:S05]  /*1030*/  IMAD R2, R2, R5, UR4 ;  /* 0x0000000402027e24 */ /* 0x002fca000f8e0205 */
[----:B--2---:R-:W-:-:S04]  /*1040*/  IADD3 R4, P0, PT, R2, UR12, RZ ;  /* 0x0000000c02047c10 */ /* 0x004fc8000ff1e0ff */
[----:B------:R-:W-:Y:S01]  /*1050*/  LEA.HI.X.SX32 R5, R2, UR13, 0x1, P0 ;  /* 0x0000000d02057c11 */ /* 0x000fe200080f0eff */
[----:B---3--:R-:W-:-:S04]  /*1060*/  IMAD.WIDE.U32 R2, R3, 0x4, R6 ;  /* 0x0000000403027825 */ /* 0x008fc800078e0006 */
[----:B------:R-:W2:Y:S04]  /*1070*/  LDG.E.U8 R4, desc[UR10][R4.64] ;  /* 0x0000000a04047981 */ /* 0x000ea8000c1e1100 */
[----:B------:R-:W3:Y:S01]  /*1080*/  LDG.E R2, desc[UR10][R2.64] ;  /* 0x0000000a02027981 */ /* 0x000ee2000c1e1900 */
[----:B--2---:R-:W-:-:S05]  /*1090*/  I2FP.F32.U32 R6, R4 ;  /* 0x0000000400067245 */ /* 0x004fca0000201000 */
[----:B---3--:R-:W-:-:S07]  /*10a0*/  FFMA R25, R6, R2, R25 ;  /* 0x0000000206197223 */ /* 0x008fce0000000019 */
.L_x_15:
[----:B------:R-:W0:Y:S01]  /*10b0*/  LDC R5, c[0x0][0x3a4] ;  /* 0x0000e900ff057b82 */ /* 0x000e220000000800 */
[----:B------:R-:W1:Y:S01]  /*10c0*/  LDCU.64 UR12, c[0x0][0x388] ;  /* 0x00007100ff0c77ac */ /* 0x000e620008000a00 */
        /* <DEDUP_REMOVED lines=9> */
.L_x_12:
        /* <DEDUP_REMOVED lines=8> */
.L_x_20:
        /* <DEDUP_REMOVED lines=14> */
.L_x_19:
        /* <DEDUP_REMOVED lines=14> */
.L_x_21:
        /* <DEDUP_REMOVED lines=12> */
.L_x_22:
[----:B------:R-:W-:Y:S05]  /*1460*/  @P1 EXIT ;  /* 0x000000000000194d */ /* 0x000fea0003800000 */
[----:B------:R-:W1:Y:S01]  /*1470*/  LDCU.64 UR4, c[0x0][0x388] ;  /* 0x00007100ff0477ac */ /* 0x000e620008000a00 */
[----:B------:R-:W-:-:S05]  /*1480*/  IMAD R0, R0, R3, R2 ;  /* 0x0000000300007224 */ /* 0x000fca00078e0202 */
[----:B-1----:R-:W-:-:S04]  /*1490*/  IADD3 R2, P0, PT, R0, UR4, RZ ;  /* 0x0000000400027c10 */ /* 0x002fc8000ff1e0ff */
[----:B------:R-:W-:-:S05]  /*14a0*/  LEA.HI.X.SX32 R3, R0, UR5, 0x1, P0 ;  /* 0x0000000500037c11 */ /* 0x000fca00080f0eff */
[----:B------:R-:W-:Y:S01]  /*14b0*/  STG.E.U8 desc[UR10][R2.64], RZ ;  /* 0x000000ff02007986 */ /* 0x000fe2000c10110a */
[----:B------:R-:W-:Y:S05]  /*14c0*/  EXIT ;  /* 0x000000000000794d */ /* 0x000fea0003800000 */
.L_x_23:
        /* <DEDUP_REMOVED lines=11> */
.L_x_59:


//--------------------- .text._Z23convolutionKernelSharedPhS_PKfiiii --------------------------
	.section	.text._Z23convolutionKernelSharedPhS_PKfiiii,"ax",@progbits
	.align	128
        .global         _Z23convolutionKernelSharedPhS_PKfiiii
        .type           _Z23convolutionKernelSharedPhS_PKfiiii,@function
        .size           _Z23convolutionKernelSharedPhS_PKfiiii,(.L_x_60 - _Z23convolutionKernelSharedPhS_PKfiiii)
        .other          _Z23convolutionKernelSharedPhS_PKfiiii,@"STO_CUDA_ENTRY STV_DEFAULT"
_Z23convolutionKernelSharedPhS_PKfiiii:
.text._Z23convolutionKernelSharedPhS_PKfiiii:
[----:B------:R-:W-:Y:S01]  /*0000*/  LDC R1, c[0x0][0x37c] ;  /* 0x0000df00ff017b82 */ /* 0x000fe20000000800 */
[----:B------:R-:W0:Y:S01]  /*0010*/  LDCU UR6, c[0x0][0x3a4] ;  /* 0x00007480ff0677ac */ /* 0x000e220008000800 */
[----:B------:R-:W1:Y:S06]  /*0020*/  S2R R0, SR_TID.X ;  /* 0x0000000000007919 */ /* 0x000e6c0000002100 */
[----:B------:R-:W2:Y:S01]  /*0030*/  S2UR UR4, SR_CTAID.X ;  /* 0x00000000000479c3 */ /* 0x000ea20000002500 */
[----:B------:R-:W2:Y:S01]  /*0040*/  LDCU UR14, c[0x0][0x360] ;  /* 0x00006c00ff0e77ac */ /* 0x000ea20008000800 */
[----:B------:R-:W3:Y:S01]  /*0050*/  S2R R4, SR_TID.Y ;  /* 0x0000000000047919 */ /* 0x000ee20000002200 */
[----:B------:R-:W4:Y:S05]  /*0060*/  LDCU UR15, c[0x0][0x364] ;  /* 0x00006c80ff0f77ac */ /* 0x000f2a0008000800 */
[----:B------:R-:W4:Y:S01]  /*0070*/  S2UR UR5, SR_CTAID.Y ;  /* 0x00000000000579c3 */ /* 0x000f220000002600 */
[----:B------:R-:W5:Y:S01]  /*0080*/  LDCU UR10, c[0x0][0x398] ;  /* 0x00007300ff0a77ac */ /* 0x000f620008000800 */
[----:B------:R-:W1:Y:S01]  /*0090*/  LDCU.64 UR12, c[0x0][0x358] ;  /* 0x00006b00ff0c77ac */ /* 0x000e620008000a00 */
[----:B0-----:R-:W-:-:S05]  /*00a0*/  IMAD.U32 R8, RZ, RZ, UR6 ;  /* 0x00000006ff087e24 */ /* 0x001fca000f8e00ff */
[----:B------:R-:W-:Y:S01]  /*00b0*/  ISETP.GE.AND P0, PT, R8, 0x1, PT ;  /* 0x000000010800780c */ /* 0x000fe20003f06270 */
[----:B--2---:R-:W-:Y:S02]  /*00c0*/  UIMAD UR4, UR4, UR14, URZ ;  /* 0x0000000e040472a4 */ /* 0x004fe4000f8e02ff */
[----:B-----5:R-:W-:-:S04]  /*00d0*/  UIADD3 UR11, UPT, UPT, UR14, -0x1, UR10 ;  /* 0xffffffff0e0b7890 */ /* 0x020fc8000fffe00a */
[----:B-1----:R-:W-:Y:S01]  /*00e0*/  VIADD R5, R0, UR4 ;  /* 0x0000000400057c36 */ /* 0x002fe20008000000 */
[----:B----4-:R-:W-:-:S06]  /*00f0*/  UIMAD UR5, UR5, UR15, URZ ;  /* 0x0000000f050572a4 */ /* 0x010fcc000f8e02ff */
[----:B---3--:R-:W-:Y:S01]  /*0100*/  VIADD R6, R4, UR5 ;  /* 0x0000000504067c36 */ /* 0x008fe20008000000 */
[----:B------:R-:W-:Y:S06]  /*0110*/  @!P0 BRA `(.L_x_24) ;  /* 0x0000000000e48947 */ /* 0x000fec0003800000 */
[----:B------:R-:W0:Y:S01]  /*0120*/  LDCU UR8, c[0x0][0x39c] ;  /* 0x00007380ff0877ac */ /* 0x000e220008000800 */
[----:B------:R-:W1:Y:S01]  /*0130*/  LDCU UR9, c[0x0][0x3a0] ;  /* 0x00007400ff0977ac */ /* 0x000e620008000800 */
[----:B------:R-:W-:Y:S02]  /*0140*/  ULEA.HI UR6, UR10, UR10, URZ, 0x1 ;  /* 0x0000000a0a067291 */ /* 0x000fe4000f8f08ff */
[----:B------:R-:W-:Y:S02]  /*0150*/  UIADD3 UR10, UPT, UPT, UR15, -0x1, UR10 ;  /* 0xffffffff0f0a7890 */ /* 0x000fe4000fffe00a */
[----:B------:R-:W-:-:S04]  /*0160*/  USHF.R.S32.HI UR6, URZ, 0x1, UR6 ;  /* 0x00000001ff067899 */ /* 0x000fc80008011406 */
[----:B------:R-:W-:Y:S02]  /*0170*/  UIADD3 UR7, UPT, UPT, UR4, -UR6, URZ ;  /* 0x8000000604077290 */ /* 0x000fe4000fffe0ff */
[----:B0-----:R-:W-:Y:S02]  /*0180*/  UIADD3 UR8, UPT, UPT, UR8, -0x1, URZ ;  /* 0xffffffff08087890 */ /* 0x001fe4000fffe0ff */
[----:B------:R-:W-:Y:S02]  /*0190*/  UIADD3 UR5, UPT, UPT, UR5, -UR6, URZ ;  /* 0x8000000605057290 */ /* 0x000fe4000fffe0ff */
[----:B-1----:R-:W-:Y:S01]  /*01a0*/  UIADD3 UR9, UPT, UPT, UR9, -0x1, URZ ;  /* 0xffffffff09097890 */ /* 0x002fe2000fffe0ff */
[----:B------:R-:W-:-:S11]  /*01b0*/  UMOV UR4, URZ ;  /* 0x000000ff00047c82 */ /* 0x000fd60008000000 */
.L_x_31:
[----:B------:R-:W-:Y:S01]  /*01c0*/  ISETP.GE.AND P0, PT, R4, UR10, PT ;  /* 0x0000000a04007c0c */ /* 0x000fe2000bf06270 */
[----:B------:R-:W0:Y:S01]  /*01d0*/  LDCU UR18, c[0x0][0x39c] ;  /* 0x00007380ff1277ac */ /* 0x000e220008000800 */
[----:B------:R-:W-:Y:S01]  /*01e0*/  BSSY.RECONVERGENT B0, `(.L_x_25) ;  /* 0x0000028000007945 */ /* 0x000fe20003800200 */
[----:B------:R-:W1:Y:S10]  /*01f0*/  LDCU.64 UR16, c[0x0][0x380] ;  /* 0x00007000ff1077ac */ /* 0x000e740008000a00 */
[----:B--2---:R-:W-:Y:S05]  /*0200*/  @P0 BRA `(.L_x_26) ;  /* 0x0000000000940947 */ /* 0x004fea0003800000 */
[----:B------:R-:W-:-:S07]  /*0210*/  IMAD.MOV.U32 R7, RZ, RZ, R4 ;  /* 0x000000ffff077224 */ /* 0x000fce00078e0004 */
.L_x_30:
[----:B------:R-:W-:Y:S01]  /*0220*/  ISETP.GE.AND P0, PT, R0, UR11, PT ;  /* 0x0000000b00007c0c */ /* 0x000fe2000bf06270 */
[----:B------:R-:W-:-:S12]  /*0230*/  BSSY.RECONVERGENT B1, `(.L_x_27) ;  /* 0x000001f000017945 */ /* 0x000fd80003800200 */
[----:B--2---:R-:W-:Y:S05]  /*0240*/  @P0 BRA `(.L_x_28) ;  /* 0x0000000000740947 */ /* 0x004fea0003800000 */
[----:B------:R-:W2:Y:S01]  /*0250*/  S2R R10, SR_CgaCtaId ;  /* 0x00000000000a7919 */ /* 0x000ea20000008800 */
[----:B------:R-:W3:Y:S01]  /*0260*/  LDCU UR6, c[0x0][0x3a0] ;  /* 0x00007400ff0677ac */ /* 0x000ee20008000800 */
[----:B------:R-:W4:Y:S01]  /*0270*/  LDC R12, c[0x0][0x3a4] ;  /* 0x0000e900ff0c7b82 */ /* 0x000f220000000800 */
[C---:B------:R-:W-:Y:S01]  /*0280*/  VIADD R2, R7.reuse, UR5 ;  /* 0x0000000507027c36 */ /* 0x040fe20008000000 */
[----:B------:R-:W-:Y:S01]  /*0290*/  MOV R3, 0x400 ;  /* 0x0000040000037802 */ /* 0x000fe20000000f00 */
[----:B------:R-:W-:Y:S02]  /*02a0*/  IMAD R13, R7, UR11, RZ ;  /* 0x0000000b070d7c24 */ /* 0x000fe4000f8e02ff */
[----:B------:R-:W-:Y:S01]  /*02b0*/  IMAD.MOV.U32 R8, RZ, RZ, R0 ;  /* 0x000000ffff087224 */ /* 0x000fe200078e0000 */
[C---:B------:R-:W-:Y:S02]  /*02c0*/  ISETP.GE.AND P0, PT, R2.reuse, RZ, PT ;  /* 0x000000ff0200720c */ /* 0x040fe40003f06270 */
[----:B---3--:R-:W-:-:S04]  /*02d0*/  ISETP.GE.AND P1, PT, R2, UR6, PT ;  /* 0x0000000602007c0c */ /* 0x008fc8000bf26270 */
[----:B------:R-:W-:-:S04]  /*02e0*/  SEL R2, R2, UR9, !P1 ;  /* 0x0000000902027c07 */ /* 0x000fc8000c800000 */
[----:B------:R-:W-:Y:S02]  /*02f0*/  SEL R11, R2, RZ, P0 ;  /* 0x000000ff020b7207 */ /* 0x000fe40000000000 */
[----:B--2---:R-:W-:-:S07]  /*0300*/  LEA R10, R10, R3, 0x18 ;  /* 0x000000030a0a7211 */ /* 0x004fce00078ec0ff */
.L_x_29:
[----:B--2---:R-:W-:-:S04]  /*0310*/  IADD3 R2, PT, PT, R8, UR7, RZ ;  /* 0x0000000708027c10 */ /* 0x004fc8000fffe0ff */
[C---:B0-----:R-:W-:Y:S02]  /*0320*/  ISETP.GE.AND P1, PT, R2.reuse, UR18, PT ;  /* 0x0000001202007c0c */ /* 0x041fe4000bf26270 */
[C---:B------:R-:W-:Y:S02]  /*0330*/  ISETP.GE.AND P0, PT, R2.reuse, RZ, PT ;  /* 0x000000ff0200720c */ /* 0x040fe40003f06270 */
[----:B------:R-:W-:-:S04]  /*0340*/  SEL R2, R2, UR8, !P1 ;  /* 0x0000000802027c07 */ /* 0x000fc8000c800000 */
[----:B------:R-:W-:-:S05]  /*0350*/  SEL R2, R2, RZ, P0 ;  /* 0x000000ff02027207 */ /* 0x000fca0000000000 */
[----:B------:R-:W-:-:S04]  /*0360*/  IMAD R2, R11, UR18, R2 ;  /* 0x000000120b027c24 */ /* 0x000fc8000f8e0202 */
[----:B----4-:R-:W-:-:S05]  /*0370*/  IMAD R3, R2, R12, UR4 ;  /* 0x0000000402037e24 */ /* 0x010fca000f8e020c */
[----:B-1----:R-:W-:-:S04]  /*0380*/  IADD3 R2, P0, PT, R3, UR16, RZ ;  /* 0x0000001003027c10 */ /* 0x002fc8000ff1e0ff */
[----:B------:R-:W-:-:S05]  /*0390*/  LEA.HI.X.SX32 R3, R3, UR17, 0x1, P0 ;  /* 0x0000001103037c11 */ /* 0x000fca00080f0eff */
[----:B------:R-:W2:Y:S01]  /*03a0*/  LDG.E.U8 R2, desc[UR12][R2.64] ;  /* 0x0000000c02027981 */ /* 0x000ea2000c1e1100 */
[----:B------:R-:W-:Y:S02]  /*03b0*/  IMAD.IADD R9, R13, 0x1, R8 ;  /* 0x000000010d097824 */ /* 0x000fe400078e0208 */
[----:B------:R-:W-:Y:S02]  /*03c0*/  VIADD R8, R8, UR14 ;  /* 0x0000000e08087c36 */ /* 0x000fe40008000000 */
[----:B------:R-:W-:-:S03]  /*03d0*/  IMAD R9, R9, R12, UR4 ;  /* 0x0000000409097e24 */ /* 0x000fc6000f8e020c */
[----:B------:R-:W-:Y:S01]  /*03e0*/  ISETP.GE.AND P0, PT, R8, UR11, PT ;  /* 0x0000000b08007c0c */ /* 0x000fe2000bf06270 */
[----:B------:R-:W-:-:S05]  /*03f0*/  IMAD.IADD R9, R9, 0x1, R10 ;  /* 0x0000000109097824 */ /* 0x000fca00078e020a */
[----:B--2---:R2:W-:Y:S07]  /*0400*/  STS.U8 [R9], R2 ;  /* 0x0000000209007388 */ /* 0x0045ee0000000000 */
[----:B------:R-:W-:Y:S05]  /*0410*/  @!P0 BRA `(.L_x_29) ;  /* 0xfffffffc00bc8947 */ /* 0x000fea000383ffff */
.L_x_28:
[----:B01----:R-:W-:Y:S05]  /*0420*/  BSYNC.RECONVERGENT B1 ;  /* 0x0000000000017941 */ /* 0x003fea0003800200 */
.L_x_27:
[----:B------:R-:W-:-:S05]  /*0430*/  VIADD R7, R7, UR15 ;  /* 0x0000000f07077c36 */ /* 0x000fca0008000000 */
[----:B------:R-:W-:-:S13]  /*0440*/  ISETP.GE.AND P0, PT, R7, UR10, PT ;  /* 0x0000000a07007c0c */ /* 0x000fda000bf06270 */
[----:B------:R-:W-:Y:S05]  /*0450*/  @!P0 BRA `(.L_x_30) ;  /* 0xfffffffc00708947 */ /* 0x000fea000383ffff */
.L_x_26:
[----:B01----:R-:W-:Y:S05]  /*0460*/  BSYNC.RECONVERGENT B0 ;  /* 0x0000000000007941 */ /* 0x003fea0003800200 */
.L_x_25:
[----:B------:R-:W0:Y:S01]  /*0470*/  LDC R8, c[0x0][0x3a4] ;  /* 0x0000e900ff087b82 */ /* 0x000e220000000800 */
[----:B------:R-:W-:-:S06]  /*0480*/  UIADD3 UR4, UPT, UPT, UR4, 0x1, URZ ;  /* 0x0000000104047890 */ /* 0x000fcc000fffe0ff */
[----:B0-----:R-:W-:-:S13]  /*0490*/  ISETP.NE.AND P0, PT, R8, UR4, PT ;  /* 0x0000000408007c0c */ /* 0x001fda000bf05270 */
[----:B------:R-:W-:Y:S05]  /*04a0*/  @P0 BRA `(.L_x_31) ;  /* 0xfffffffc00440947 */ /* 0x000fea000383ffff */
.L_x_24:
[----:B------:R-:W0:Y:S01]  /*04b0*/  LDCU UR6, c[0x0][0x3a0] ;  /* 0x00007400ff0677ac */ /* 0x000e220008000800 */
[----:B------:R-:W1:Y:S01]  /*04c0*/  LDCU UR16, c[0x0][0x39c] ;  /* 0x00007380ff1077ac */ /* 0x000e620008000800 */
[----:B------:R-:W-:Y:S01]  /*04d0*/  BAR.SYNC.DEFER_BLOCKING 0x0 ;  /* 0x0000000000007b1d */ /* 0x000fe20000010000 */
[----:B0-----:R-:W-:-:S04]  /*04e0*/  ISETP.GE.AND P0, PT, R6, UR6, PT ;  /* 0x0000000606007c0c */ /* 0x001fc8000bf06270 */
[----:B-1----:R-:W-:-:S04]  /*04f0*/  ISETP.GE.OR P0, PT, R5, UR16, P0 ;  /* 0x0000001005007c0c */ /* 0x002fc80008706670 */
[----:B------:R-:W-:-:S13]  /*0500*/  ISETP.LT.OR P0, PT, R8, 0x1, P0 ;  /* 0x000000010800780c */ /* 0x000fda0000701670 */
[----:B------:R-:W-:Y:S05]  /*0510*/  @P0 EXIT ;  /* 0x000000000000094d */ /* 0x000fea0003800000 */
[----:B------:R-:W0:Y:S01]  /*0520*/  LDCU UR8, c[0x0][0x398] ;  /* 0x00007300ff0877ac */ /* 0x000e220008000800 */
[----:B------:R-:W-:Y:S01]  /*0530*/  IMAD R5, R6, UR16, R5 ;  /* 0x0000001006057c24 */ /* 0x000fe2000f8e0205 */
[----:B0-----:R-:W-:-:S09]  /*0540*/  UISETP.GE.AND UP0, UPT, UR8, 0x1, UPT ;  /* 0x000000010800788c */ /* 0x001fd2000bf06270 */
[----:B------:R-:W-:Y:S05]  /*0550*/  BRA.U !UP0, `(.L_x_32) ;  /* 0x0000000908bc7547 */ /* 0x000fea000b800000 */
[----:B------:R-:W-:Y:S02]  /*0560*/  ULOP3.LUT UR14, UR8, 0x7, URZ, 0xc0, !UPT ;  /* 0x00000007080e7892 */ /* 0x000fe4000f8ec0ff */
[----:B------:R-:W-:Y:S02]  /*0570*/  ULOP3.LUT UR15, UR8, 0x7ffffff8, URZ, 0xc0, !UPT ;  /* 0x7ffffff8080f7892 */ /* 0x000fe4000f8ec0ff */
[----:B------:R-:W-:Y:S02]  /*0580*/  UIADD3 UR4, UPT, UPT, UR14, -0x1, URZ ;  /* 0xffffffff0e047890 */ /* 0x000fe4000fffe0ff */
[----:B------:R-:W-:Y:S02]  /*0590*/  ULOP3.LUT UR8, UR8, 0x3, URZ, 0xc0, !UPT ;  /* 0x0000000308087892 */ /* 0x000fe4000f8ec0ff */
[----:B------:R-:W-:Y:S02]  /*05a0*/  UISETP.GE.U32.AND UP0, UPT, UR4, 0x3, UPT ;  /* 0x000000030400788c */ /* 0x000fe4000bf06070 */
[----:B------:R-:W-:Y:S01]  /*05b0*/  UIADD3 UR9, UPT, UPT, -UR15, URZ, URZ ;  /* 0x000000ff0f097290 */ /* 0x000fe2000fffe1ff */
[----:B------:R-:W-:-:S11]  /*05c0*/  UMOV UR4, URZ ;  /* 0x000000ff00047c82 */ /* 0x000fd60008000000 */
.L_x_39:
[----:B0-----:R-:W0:Y:S01]  /*05d0*/  S2UR UR6, SR_CgaCtaId ;  /* 0x00000000000679c3 */ /* 0x001e220000008800 */
[----:B------:R-:W-:Y:S01]  /*05e0*/  UMOV UR5, 0x400 ;  /* 0x0000040000057882 */ /* 0x000fe20000000000 */
[----:B------:R-:W-:Y:S01]  /*05f0*/  IMAD.MOV.U32 R6, RZ, RZ, RZ ;  /* 0x000000ffff067224 */ /* 0x000fe200078e00ff */
[----:B0-----:R-:W-:-:S04]  /*0600*/  ULEA UR5, UR6, UR5, 0x18 ;  /* 0x0000000506057291 */ /* 0x001fc8000f8ec0ff */
[----:B------:R-:W-:-:S03]  /*0610*/  UIADD3 UR10, UPT, UPT, UR5, UR4, URZ ;  /* 0x00000004050a7290 */ /* 0x000fc6000fffe0ff */
[----:B------:R-:W-:-:S09]  /*0620*/  UMOV UR5, URZ ;  /* 0x000000ff00057c82 */ /* 0x000fd20008000000 */
.L_x_38:
[----:B------:R-:W0:Y:S01]  /*0630*/  LDCU UR18, c[0x0][0x398] ;  /* 0x00007300ff1277ac */ /* 0x000e220008000800 */
[----:B------:R-:W-:Y:S01]  /*0640*/  IADD3 R7, PT, PT, R4, UR5, RZ ;  /* 0x0000000504077c10 */ /* 0x000fe2000fffe0ff */
[----:B--2---:R-:W-:-:S04]  /*0650*/  IMAD.MOV.U32 R2, RZ, RZ, RZ ;  /* 0x000000ffff027224 */ /* 0x004fc800078e00ff */
[----:B------:R-:W-:Y:S01]  /*0660*/  IMAD R7, R7, UR11, R0 ;  /* 0x0000000b07077c24 */ /* 0x000fe2000f8e0200 */
[----:B0-----:R-:W-:Y:S02]  /*0670*/  UISETP.GE.U32.AND UP2, UPT, UR18, 0x8, UPT ;  /* 0x000000081200788c */ /* 0x001fe4000bf46070 */
[----:B------:R-:W-:Y:S02]  /*0680*/  UIMAD UR17, UR5, UR18, URZ ;  /* 0x00000012051172a4 */ /* 0x000fe4000f8e02ff */
[----:B------:R-:W-:-:S04]  /*0690*/  UIADD3 UR5, UPT, UPT, UR5, 0x1, URZ ;  /* 0x0000000105057890 */ /* 0x000fc8000fffe0ff */
[----:B------:R-:W-:Y:S01]  /*06a0*/  UISETP.NE.AND UP1, UPT, UR5, UR18, UPT ;  /* 0x000000120500728c */ /* 0x000fe2000bf25270 */
[----:B------:R-:W-:Y:S10]  /*06b0*/  BRA.U !UP2, `(.L_x_33) ;  /* 0x000000010ae07547 */ /* 0x000ff4000b800000 */
[----:B------:R-:W0:Y:S01]  /*06c0*/  LDCU.64 UR6, c[0x0][0x390] ;  /* 0x00007200ff0677ac */ /* 0x000e220008000a00 */
[----:B------:R-:W-:Y:S01]  /*06d0*/  IMAD.U32 R8, RZ, RZ, UR10 ;  /* 0x0000000aff087e24 */ /* 0x000fe2000f8e00ff */
[----:B------:R-:W1:Y:S01]  /*06e0*/  LDCU UR19, c[0x0][0x3a4] ;  /* 0x00007480ff1377ac */ /* 0x000e620008000800 */
[----:B0-----:R-:W-:-:S04]  /*06f0*/  UIMAD.WIDE.U32 UR6, UR17, 0x4, UR6 ;  /* 0x00000004110678a5 */ /* 0x001fc8000f8e0006 */
[----:B------:R-:W-:Y:S01]  /*0700*/  UIADD3 UR16, UP2, UPT, UR6, 0x10, URZ ;  /* 0x0000001006107890 */ /* 0x000fe2000ff5e0ff */
[----:B-1----:R-:W-:-:S03]  /*0710*/  IMAD R8, R7, UR19, R8 ;  /* 0x0000001307087c24 */ /* 0x002fc6000f8e0208 */
[----:B------:R-:W-:Y:S02]  /*0720*/  UIADD3.X UR6, UPT, UPT, URZ, UR7, URZ, UP2, !UPT ;  /* 0x00000007ff067290 */ /* 0x000fe400097fe4ff */
[----:B------:R-:W-:-:S04]  /*0730*/  IMAD.U32 R2, RZ, RZ, UR16 ;  /* 0x00000010ff027e24 */ /* 0x000fc8000f8e00ff */
[----:B------:R-:W-:Y:S01]  /*0740*/  IMAD.U32 R3, RZ, RZ, UR6 ;  /* 0x00000006ff037e24 */ /* 0x000fe2000f8e00ff */
[----:B------:R-:W-:-:S06]  /*0750*/  UMOV UR6, UR9 ;  /* 0x0000000900067c82 */ /* 0x000fcc0008000000 */
.L_x_34:
[----:B------:R-:W2:Y:S04]  /*0760*/  LDG.E R21, desc[UR12][R2.64+-0x10] ;  /* 0xfffff00c02157981 */ /* 0x000ea8000c1e1900 */
[----:B------:R-:W3:Y:S04]  /*0770*/  LDG.E R15, desc[UR12][R2.64+-0xc] ;  /* 0xfffff40c020f7981 */ /* 0x000ee8000c1e1900 */
[----:B------:R-:W4:Y:S04]  /*0780*/  LDG.E R14, desc[UR12][R2.64+-0x8] ;  /* 0xfffff80c020e7981 */ /* 0x000f28000c1e1900 */
[----:B------:R-:W5:Y:S04]  /*0790*/  LDG.E R13, desc[UR12][R2.64+-0x4] ;  /* 0xfffffc0c020d7981 */ /* 0x000f68000c1e1900 */
[----:B------:R-:W5:Y:S04]  /*07a0*/  LDG.E R12, desc[UR12][R2.64] ;  /* 0x0000000c020c7981 */ /* 0x000f68000c1e1900 */
[----:B------:R-:W5:Y:S04]  /*07b0*/  LDG.E R11, desc[UR12][R2.64+0x4] ;  /* 0x0000040c020b7981 */ /* 0x000f68000c1e1900 */
[----:B------:R-:W5:Y:S04]  /*07c0*/  LDG.E R10, desc[UR12][R2.64+0x8] ;  /* 0x0000080c020a7981 */ /* 0x000f68000c1e1900 */
[----:B------:R0:W5:Y:S01]  /*07d0*/  LDG.E R9, desc[UR12][R2.64+0xc] ;  /* 0x00000c0c02097981 */ /* 0x000162000c1e1900 */
[----:B------:R-:W-:Y:S01]  /*07e0*/  VIADD R22, R8, UR19 ;  /* 0x0000001308167c36 */ /* 0x000fe20008000000 */
[----:B------:R-:W-:-:S02]  /*07f0*/  UIADD3 UR6, UPT, UPT, UR6, 0x8, URZ ;  /* 0x0000000806067890 */ /* 0x000fc4000fffe0ff */
[----:B------:R-:W1:Y:S02]  /*0800*/  LDS.U8 R24, [R8] ;  /* 0x0000000008187984 */ /* 0x000e640000000000 */
[----:B------:R-:W-:Y:S01]  /*0810*/  IADD3 R20, PT, PT, R22, UR19, RZ ;  /* 0x0000001316147c10 */ /* 0x000fe2000fffe0ff */
[----:B------:R-:W-:Y:S01]  /*0820*/  UISETP.NE.AND UP2, UPT, UR6, URZ, UPT ;  /* 0x000000ff0600728c */ /* 0x000fe2000bf45270 */
[----:B------:R-:W1:Y:S01]  /*0830*/  LDS.U8 R23, [R8+UR19] ;  /* 0x0000001308177984 */ /* 0x000e620008000000 */
[----:B0-----:R-:W-:Y:S02]  /*0840*/  IADD3 R2, P0, PT, R2, 0x20, RZ ;  /* 0x0000002002027810 */ /* 0x001fe40007f1e0ff */
[----:B------:R-:W-:Y:S01]  /*0850*/  VIADD R19, R20, UR19 ;  /* 0x0000001314137c36 */ /* 0x000fe20008000000 */
[----:B------:R-:W0:Y:S01]  /*0860*/  LDS.U8 R22, [R22+UR19] ;  /* 0x0000001316167984 */ /* 0x000e220008000000 */
[----:B------:R-:W-:Y:S02]  /*0870*/  IADD3.X R3, PT, PT, RZ, R3, RZ, P0, !PT ;  /* 0x00000003ff037210 */ /* 0x000fe400007fe4ff */
[----:B------:R-:W-:Y:S01]  /*0880*/  VIADD R18, R19, UR19 ;  /* 0x0000001313127c36 */ /* 0x000fe20008000000 */
[----:B------:R-:W2:Y:S03]  /*0890*/  LDS.U8 R20, [R20+UR19] ;  /* 0x0000001314147984 */ /* 0x000ea60008000000 */
[----:B------:R-:W-:Y:S01]  /*08a0*/  VIADD R26, R18, UR19 ;  /* 0x00000013121a7c36 */ /* 0x000fe20008000000 */
[----:B------:R-:W3:Y:S03]  /*08b0*/  LDS.U8 R19, [R19+UR19] ;  /* 0x0000001313137984 */ /* 0x000ee60008000000 */
[----:B------:R-:W-:Y:S01]  /*08c0*/  VIADD R16, R26, UR19 ;  /* 0x000000131a107c36 */ /* 0x000fe20008000000 */
[----:B------:R-:W4:Y:S04]  /*08d0*/  LDS.U8 R18, [R18+UR19] ;  /* 0x0000001312127984 */ /* 0x000f280008000000 */
[----:B------:R-:W5:Y:S04]  /*08e0*/  LDS.U8 R17, [R26+UR19] ;  /* 0x000000131a117984 */ /* 0x000f680008000000 */
[----:B------:R-:W5:Y:S01]  /*08f0*/  LDS.U8 R16, [R16+UR19] ;  /* 0x0000001310107984 */ /* 0x000f620008000000 */
[----:B-1----:R-:W-:-:S02]  /*0900*/  I2FP.F32.U32 R25, R24 ;  /* 0x0000001800197245 */ /* 0x002fc40000201000 */
[----:B------:R-:W-:Y:S02]  /*0910*/  I2FP.F32.U32 R23, R23 ;  /* 0x0000001700177245 */ /* 0x000fe40000201000 */
[----:B0-----:R-:W-:Y:S01]  /*0920*/  I2FP.F32.U32 R22, R22 ;  /* 0x0000001600167245 */ /* 0x001fe20000201000 */
[----:B--2---:R-:W-:Y:S01]  /*0930*/  FFMA R6, R25, R21, R6 ;  /* 0x0000001519067223 */ /* 0x004fe20000000006 */
[----:B------:R-:W-:-:S03]  /*0940*/  I2FP.F32.U32 R21, R20 ;  /* 0x0000001400157245 */ /* 0x000fc60000201000 */
[----:B---3--:R-:W-:Y:S01]  /*0950*/  FFMA R15, R23, R15, R6 ;  /* 0x0000000f170f7223 */ /* 0x008fe20000000006 */
[----:B------:R-:W-:-:S03]  /*0960*/  I2FP.F32.U32 R6, R19 ;  /* 0x0000001300067245 */ /* 0x000fc60000201000 */
[----:B----4-:R-:W-:Y:S01]  /*0970*/  FFMA R14, R22, R14, R15 ;  /* 0x0000000e160e7223 */ /* 0x010fe2000000000f */
[----:B------:R-:W-:-:S03]  /*0980*/  I2FP.F32.U32 R15, R18 ;  /* 0x00000012000f7245 */ /* 0x000fc60000201000 */
[----:B-----5:R-:W-:-:S04]  /*0990*/  FFMA R13, R21, R13, R14 ;  /* 0x0000000d150d7223 */ /* 0x020fc8000000000e */
[----:B------:R-:W-:Y:S01]  /*09a0*/  FFMA R6, R6, R12, R13 ;  /* 0x0000000c06067223 */ /* 0x000fe2000000000d */
[----:B------:R-:W-:Y:S01]  /*09b0*/  I2FP.F32.U32 R12, R17 ;  /* 0x00000011000c7245 */ /* 0x000fe20000201000 */
[----:B------:R-:W-:Y:S02]  /*09c0*/  IMAD.U32 R13, RZ, RZ, UR19 ;  /* 0x00000013ff0d7e24 */ /* 0x000fe4000f8e00ff */
[----:B------:R-:W-:Y:S02]  /*09d0*/  FFMA R11, R15, R11, R6 ;  /* 0x0000000b0f0b7223 */ /* 0x000fe40000000006 */
[----:B------:R-:W-:Y:S02]  /*09e0*/  IMAD R8, R13, 0x8, R8 ;  /* 0x000000080d087824 */ /* 0x000fe400078e0208 */
[----:B------:R-:W-:Y:S01]  /*09f0*/  FFMA R10, R12, R10, R11 ;  /* 0x0000000a0c0a7223 */ /* 0x000fe2000000000b */
[----:B------:R-:W-:-:S05]  /*0a00*/  I2FP.F32.U32 R11, R16 ;  /* 0x00000010000b7245 */ /* 0x000fca0000201000 */
[----:B------:R-:W-:Y:S01]  /*0a10*/  FFMA R6, R11, R9, R10 ;  /* 0x000000090b067223 */ /* 0x000fe2000000000a */
[----:B------:R-:W-:Y:S06]  /*0a20*/  BRA.U UP2, `(.L_x_34) ;  /* 0xfffffffd024c7547 */ /* 0x000fec000b83ffff */
[----:B------:R-:W-:-:S07]  /*0a30*/  IMAD.U32 R2, RZ, RZ, UR15 ;  /* 0x0000000fff027e24 */ /* 0x000fce000f8e00ff */
.L_x_33:
[----:B------:R-:W-:-:S09]  /*0a40*/  UISETP.NE.AND UP2, UPT, UR14, URZ, UPT ;  /* 0x000000ff0e00728c */ /* 0x000fd2000bf45270 */
[----:B------:R-:W-:Y:S05]  /*0a50*/  BRA.U !UP2, `(.L_x_35) ;  /* 0x000000050a407547 */ /* 0x000fea000b800000 */
[----:B------:R-:W-:Y:S01]  /*0a60*/  UISETP.NE.AND UP2, UPT, UR8, URZ, UPT ;  /* 0x000000ff0800728c */ /* 0x000fe2000bf45270 */
[----:B------:R-:W-:Y:S10]  /*0a70*/  BRA.U !UP0, `(.L_x_36) ;  /* 0x00000001088c7547 */ /* 0x000ff4000b800000 */
[----:B------:R-:W0:Y:S01]  /*0a80*/  LDC.64 R10, c[0x0][0x390] ;  /* 0x0000e400ff0a7b82 */ /* 0x000e220000000a00 */
[C---:B------:R-:W-:Y:S01]  /*0a90*/  IADD3 R9, P0, PT, R2.reuse, UR17, RZ ;  /* 0x0000001102097c10 */ /* 0x040fe2000ff1e0ff */
[----:B------:R-:W-:Y:S01]  /*0aa0*/  VIADD R3, R2, UR17 ;  /* 0x0000001102037c36 */ /* 0x000fe20008000000 */
[----:B------:R-:W1:Y:S03]  /*0ab0*/  LDCU UR16, c[0x0][0x3a4] ;  /* 0x00007480ff1077ac */ /* 0x000e660008000800 */
[----:B------:R-:W-:Y:S02]  /*0ac0*/  IMAD.X R12, RZ, RZ, RZ, P0 ;  /* 0x000000ffff0c7224 */ /* 0x000fe400000e06ff */
[----:B------:R-:W2:Y:S01]  /*0ad0*/  LDC.64 R14, c[0x0][0x390] ;  /* 0x0000e400ff0e7b82 */ /* 0x000ea20000000a00 */
[----:B0-----:R-:W-:-:S06]  /*0ae0*/  IMAD.WIDE.U32 R10, R3, 0x4, R10 ;  /* 0x00000004030a7825 */ /* 0x001fcc00078e000a */
[----:B------:R0:W3:Y:S01]  /*0af0*/  LDG.E R11, desc[UR12][R10.64] ;  /* 0x0000000c0a0b7981 */ /* 0x0000e2000c1e1900 */
[----:B--2---:R-:W-:-:S04]  /*0b00*/  LEA R8, P0, R9, R14, 0x2 ;  /* 0x0000000e09087211 */ /* 0x004fc800078010ff */
[----:B------:R-:W-:-:S05]  /*0b10*/  LEA.HI.X R9, R9, R15, R12, 0x2, P0 ;  /* 0x0000000f09097211 */ /* 0x000fca00000f140c */
[----:B------:R-:W2:Y:S04]  /*0b20*/  LDG.E R13, desc[UR12][R8.64+0x4] ;  /* 0x0000040c080d7981 */ /* 0x000ea8000c1e1900 */
[----:B------:R-:W4:Y:S04]  /*0b30*/  LDG.E R15, desc[UR12][R8.64+0x8] ;  /* 0x0000080c080f7981 */ /* 0x000f28000c1e1900 */
[----:B------:R5:W4:Y:S01]  /*0b40*/  LDG.E R16, desc[UR12][R8.64+0xc] ;  /* 0x00000c0c08107981 */ /* 0x000b22000c1e1900 */
[----:B------:R-:W0:Y:S01]  /*0b50*/  S2UR UR7, SR_CgaCtaId ;  /* 0x00000000000779c3 */ /* 0x000e220000008800 */
[----:B------:R-:W-:Y:S01]  /*0b60*/  UMOV UR6, 0x400 ;  /* 0x0000040000067882 */ /* 0x000fe20000000000 */
[----:B------:R-:W-:Y:S01]  /*0b70*/  MOV R12, UR4 ;  /* 0x00000004000c7c02 */ /* 0x000fe20008000f00 */
[----:B------:R-:W-:-:S04]  /*0b80*/  IMAD.IADD R3, R7, 0x1, R2 ;  /* 0x0000000107037824 */ /* 0x000fc800078e0202 */
[----:B-1----:R-:W-:Y:S01]  /*0b90*/  IMAD R3, R3, UR16, R12 ;  /* 0x0000001003037c24 */ /* 0x002fe2000f8e020c */
[----:B0-----:R-:W-:-:S06]  /*0ba0*/  ULEA UR6, UR7, UR6, 0x18 ;  /* 0x0000000607067291 */ /* 0x001fcc000f8ec0ff */
[----:B------:R-:W-:-:S03]  /*0bb0*/  VIADD R10, R3, UR6 ;  /* 0x00000006030a7c36 */ /* 0x000fc60008000000 */
[----:B------:R-:W5:Y:S01]  /*0bc0*/  LDS.U8 R3, [R3+UR6] ;  /* 0x0000000603037984 */ /* 0x000f620008000000 */
[----:B------:R-:W-:-:S03]  /*0bd0*/  VIADD R12, R10, UR16 ;  /* 0x000000100a0c7c36 */ /* 0x000fc60008000000 */
[----:B------:R-:W0:Y:S01]  /*0be0*/  LDS.U8 R10, [R10+UR16] ;  /* 0x000000100a0a7984 */ /* 0x000e220008000000 */
[----:B------:R-:W-:-:S03]  /*0bf0*/  VIADD R14, R12, UR16 ;  /* 0x000000100c0e7c36 */ /* 0x000fc60008000000 */
[----:B------:R-:W-:Y:S04]  /*0c00*/  LDS.U8 R12, [R12+UR16] ;  /* 0x000000100c0c7984 */ /* 0x000fe80008000000 */
[----:B------:R-:W1:Y:S01]  /*0c10*/  LDS.U8 R14, [R14+UR16] ;  /* 0x000000100e0e7984 */ /* 0x000e620008000000 */
[----:B------:R-:W-:Y:S01]  /*0c20*/  VIADD R2, R2, 0x4 ;  /* 0x0000000402027836 */ /* 0x000fe20000000000 */
[----:B-----5:R-:W-:Y:S02]  /*0c30*/  I2FP.F32.U32 R9, R3 ;  /* 0x0000000300097245 */ /* 0x020fe40000201000 */
[----:B0-----:R-:W-:Y:S02]  /*0c40*/  I2FP.F32.U32 R8, R10 ;  /* 0x0000000a00087245 */ /* 0x001fe40000201000 */
[----:B-1----:R-:W-:Y:S01]  /*0c50*/  I2FP.F32.U32 R3, R14 ;  /* 0x0000000e00037245 */ /* 0x002fe20000201000 */
[----:B---3--:R-:W-:Y:S01]  /*0c60*/  FFMA R9, R9, R11, R6 ;  /* 0x0000000b09097223 */ /* 0x008fe20000000006 */
[----:B------:R-:W-:-:S03]  /*0c70*/  I2FP.F32.U32 R11, R12 ;  /* 0x0000000c000b7245 */ /* 0x000fc60000201000 */
[----:B--2---:R-:W-:-:S04]  /*0c80*/  FFMA R8, R8, R13, R9 ;  /* 0x0000000d08087223 */ /* 0x004fc80000000009 */
[----:B----4-:R-:W-:-:S04]  /*0c90*/  FFMA R8, R11, R15, R8 ;  /* 0x0000000f0b087223 */ /* 0x010fc80000000008 */
[----:B------:R-:W-:-:S07]  /*0ca0*/  FFMA R6, R3, R16, R8 ;  /* 0x0000001003067223 */ /* 0x000fce0000000008 */
.L_x_36:
[----:B------:R-:W-:Y:S05]  /*0cb0*/  BRA.U !UP2, `(.L_x_35) ;  /* 0x000000010aa87547 */ /* 0x000fea000b800000 */
[----:B------:R-:W-:Y:S02]  /*0cc0*/  UISETP.NE.AND UP2, UPT, UR8, 0x1, UPT ;  /* 0x000000010800788c */ /* 0x000fe4000bf45270 */
[----:B------:R-:W-:-:S07]  /*0cd0*/  ULOP3.LUT UP3, URZ, UR18, 0x1, URZ, 0xc0, !UPT ;  /* 0x0000000112ff7892 */ /* 0x000fce000f86c0ff */
[----:B------:R-:W-:Y:S05]  /*0ce0*/  BRA.U !UP2, `(.L_x_37) ;  /* 0x000000010a647547 */ /* 0x000fea000b800000 */
[----:B------:R-:W0:Y:S01]  /*0cf0*/  LDC.64 R8, c[0x0][0x390] ;  /* 0x0000e400ff087b82 */ /* 0x000e220000000a00 */
[C---:B------:R-:W-:Y:S01]  /*0d00*/  IADD3 R11, P0, PT, R2.reuse, UR17, RZ ;  /* 0x00000011020b7c10 */ /* 0x040fe2000ff1e0ff */
[----:B------:R-:W-:Y:S01]  /*0d10*/  VIADD R3, R2, UR17 ;  /* 0x0000001102037c36 */ /* 0x000fe20008000000 */
[----:B------:R-:W1:Y:S02]  /*0d20*/  LDCU UR16, c[0x0][0x3a4] ;  /* 0x00007480ff1077ac */ /* 0x000e640008000800 */
[----:B------:R-:W-:-:S03]  /*0d30*/  IADD3.X R12, PT, PT, RZ, RZ, RZ, P0, !PT ;  /* 0x000000ffff0c7210 */ /* 0x000fc600007fe4ff */
[----:B------:R-:W2:Y:S01]  /*0d40*/  LDC.64 R14, c[0x0][0x390] ;  /* 0x0000e400ff0e7b82 */ /* 0x000ea20000000a00 */
[----:B0-----:R-:W-:-:S06]  /*0d50*/  IMAD.WIDE.U32 R8, R3, 0x4, R8 ;  /* 0x0000000403087825 */ /* 0x001fcc00078e0008 */
[----:B------:R0:W3:Y:S01]  /*0d60*/  LDG.E R8, desc[UR12][R8.64] ;  /* 0x0000000c08087981 */ /* 0x0000e2000c1e1900 */
[----:B--2---:R-:W-:-:S04]  /*0d70*/  LEA R10, P0, R11, R14, 0x2 ;  /* 0x0000000e0b0a7211 */ /* 0x004fc800078010ff */
[----:B------:R-:W-:-:S05]  /*0d80*/  LEA.HI.X R11, R11, R15, R12, 0x2, P0 ;  /* 0x0000000f0b0b7211 */ /* 0x000fca00000f140c */
[----:B------:R2:W4:Y:S01]  /*0d90*/  LDG.E R10, desc[UR12][R10.64+0x4] ;  /* 0x0000040c0a0a7981 */ /* 0x000522000c1e1900 */
[----:B------:R-:W5:Y:S01]  /*0da0*/  S2UR UR7, SR_CgaCtaId ;  /* 0x00000000000779c3 */ /* 0x000f620000008800 */
[----:B------:R-:W-:Y:S01]  /*0db0*/  UMOV UR6, 0x400 ;  /* 0x0000040000067882 */ /* 0x000fe20000000000 */
[----:B------:R-:W-:Y:S02]  /*0dc0*/  IMAD.IADD R3, R7, 0x1, R2 ;  /* 0x0000000107037824 */ /* 0x000fe400078e0202 */
[----:B------:R-:W-:-:S04]  /*0dd0*/  IMAD.U32 R12, RZ, RZ, UR4 ;  /* 0x00000004ff0c7e24 */ /* 0x000fc8000f8e00ff */
[----:B-1----:R-:W-:Y:S01]  /*0de0*/  IMAD R3, R3, UR16, R12 ;  /* 0x0000001003037c24 */ /* 0x002fe2000f8e020c */
[----:B-----5:R-:W-:-:S06]  /*0df0*/  ULEA UR6, UR7, UR6, 0x18 ;  /* 0x0000000607067291 */ /* 0x020fcc000f8ec0ff */
[----:B------:R-:W-:-:S03]  /*0e00*/  VIADD R12, R3, UR6 ;  /* 0x00000006030c7c36 */ /* 0x000fc60008000000 */
[----:B------:R-:W0:Y:S04]  /*0e10*/  LDS.U8 R3, [R3+UR6] ;  /* 0x0000000603037984 */ /* 0x000e280008000000 */
[----:B------:R-:W2:Y:S01]  /*0e20*/  LDS.U8 R12, [R12+UR16] ;  /* 0x000000100c0c7984 */ /* 0x000ea20008000000 */
[----:B------:R-:W-:Y:S01]  /*0e30*/  VIADD R2, R2, 0x2 ;  /* 0x0000000202027836 */ /* 0x000fe20000000000 */
[----:B0-----:R-:W-:Y:S02]  /*0e40*/  I2FP.F32.U32 R9, R3 ;  /* 0x0000000300097245 */ /* 0x001fe40000201000 */
[----:B--2---:R-:W-:-:S03]  /*0e50*/  I2FP.F32.U32 R11, R12 ;  /* 0x0000000c000b7245 */ /* 0x004fc60000201000 */
[----:B---3--:R-:W-:-:S04]  /*0e60*/  FFMA R6, R9, R8, R6 ;  /* 0x0000000809067223 */ /* 0x008fc80000000006 */
[----:B----4-:R-:W-:-:S07]  /*0e70*/  FFMA R6, R11, R10, R6 ;  /* 0x0000000a0b067223 */ /* 0x010fce0000000006 */
.L_x_37:
[----:B------:R-:W-:Y:S05]  /*0e80*/  BRA.U !UP3, `(.L_x_35) ;  /* 0x000000010b347547 */ /* 0x000fea000b800000 */
[----:B------:R-:W0:Y:S01]  /*0e90*/  LDC.64 R8, c[0x0][0x390] ;  /* 0x0000e400ff087b82 */ /* 0x000e220000000a00 */
[----:B------:R-:W-:-:S04]  /*0ea0*/  VIADD R3, R2, UR17 ;  /* 0x0000001102037c36 */ /* 0x000fc80008000000 */
[----:B0-----:R-:W-:-:S03]  /*0eb0*/  IMAD.WIDE.U32 R8, R3, 0x4, R8 ;  /* 0x0000000403087825 */ /* 0x001fc600078e0008 */
[----:B------:R-:W0:Y:S03]  /*0ec0*/  S2UR UR7, SR_CgaCtaId ;  /* 0x00000000000779c3 */ /* 0x000e260000008800 */
[----:B------:R-:W2:Y:S01]  /*0ed0*/  LDG.E R8, desc[UR12][R8.64] ;  /* 0x0000000c08087981 */ /* 0x000ea2000c1e1900 */
[----:B------:R-:W-:Y:S01]  /*0ee0*/  UMOV UR6, 0x400 ;  /* 0x0000040000067882 */ /* 0x000fe20000000000 */
[----:B------:R-:W-:-:S03]  /*0ef0*/  IADD3 R2, PT, PT, R7, R2, RZ ;  /* 0x0000000207027210 */ /* 0x000fc60007ffe0ff */
[----:B------:R-:W1:Y:S01]  /*0f00*/  LDC R3, c[0x0][0x3a4] ;  /* 0x0000e900ff037b82 */ /* 0x000e620000000800 */
[----:B0-----:R-:W-:Y:S01]  /*0f10*/  ULEA UR6, UR7, UR6, 0x18 ;  /* 0x0000000607067291 */ /* 0x001fe2000f8ec0ff */
[----:B-1----:R-:W-:-:S08]  /*0f20*/  IMAD R2, R2, R3, UR4 ;  /* 0x0000000402027e24 */ /* 0x002fd0000f8e0203 */
[----:B------:R-:W0:Y:S02]  /*0f30*/  LDS.U8 R2, [R2+UR6] ;  /* 0x0000000602027984 */ /* 0x000e240008000000 */
[----:B0-----:R-:W-:-:S05]  /*0f40*/  I2FP.F32.U32 R3, R2 ;  /* 0x0000000200037245 */ /* 0x001fca0000201000 */
[----:B--2---:R-:W-:-:S07]  /*0f50*/  FFMA R6, R3, R8, R6 ;  /* 0x0000000803067223 */ /* 0x004fce0000000006 */
.L_x_35:
[----:B------:R-:W-:Y:S05]  /*0f60*/  BRA.U UP1, `(.L_x_38) ;  /* 0xfffffff501b07547 */ /* 0x000fea000b83ffff */
[----:B------:R-:W0:Y:S01]  /*0f70*/  LDC R8, c[0x0][0x3a4] ;  /* 0x0000e900ff087b82 */ /* 0x000e220000000800 */
[----:B------:R-:W1:Y:S01]  /*0f80*/  LDCU.64 UR6, c[0x0][0x388] ;  /* 0x00007100ff0677ac */ /* 0x000e620008000a00 */
[C---:B------:R-:W-:Y:S02]  /*0f90*/  FSETP.GEU.AND P0, PT, R6.reuse, RZ, PT ;  /* 0x000000ff0600720b */ /* 0x040fe40003f0e000 */
[----:B------:R-:W-:-:S04]  /*0fa0*/  FMNMX.NAN R6, R6, 255, PT ;  /* 0x437f000006067809 */ /* 0x000fc80003820000 */
[----:B------:R-:W-:-:S04]  /*0fb0*/  FSEL R6, R6, RZ, P0 ;  /* 0x000000ff06067208 */ /* 0x000fc80000000000 */
        /* <DEDUP_REMOVED lines=9> */
.L_x_32:
[C---:B------:R-:W-:Y:S01]  /*1050*/  VIADD R0, R8.reuse, 0xffffffff ;  /* 0xffffffff08007836 */ /* 0x040fe20000000000 */
[----:B--2---:R-:W-:-:S04]  /*1060*/  LOP3.LUT R2, R8, 0x7, RZ, 0xc0, !PT ;  /* 0x0000000708027812 */ /* 0x004fc800078ec0ff */
[----:B------:R-:W-:Y:S01]  /*1070*/  ISETP.GE.U32.AND P1, PT, R0, 0x7, PT ;  /* 0x000000070000780c */ /* 0x000fe20003f26070 */
[----:B------:R-:W-:Y:S01]  /*1080*/  IMAD.MOV.U32 R0, RZ, RZ, RZ ;  /* 0x000000ffff007224 */ /* 0x000fe200078e00ff */
[----:B------:R-:W-:-:S11]  /*1090*/  ISETP.NE.AND P0, PT, R2, RZ, PT ;  /* 0x000000ff0200720c */ /* 0x000fd60003f05270 */
[----:B------:R-:W-:Y:S05]  /*10a0*/  @!P1 BRA `(.L_x_40) ;  /* 0x0000000000449947 */ /* 0x000fea0003800000 */
[----:B------:R-:W-:Y:S01]  /*10b0*/  LOP3.LUT R0, R8, 0x7ffffff8, RZ, 0xc0, !PT ;  /* 0x7ffffff808007812 */ /* 0x000fe200078ec0ff */
[----:B------:R-:W0:Y:S01]  /*10c0*/  LDCU.64 UR6, c[0x0][0x388] ;  /* 0x00007100ff0677ac */ /* 0x000e220008000a00 */
[----:B------:R-:W-:-:S05]  /*10d0*/  UMOV UR4, URZ ;  /* 0x000000ff00047c82 */ /* 0x000fca0008000000 */
.L_x_41:
        /* <DEDUP_REMOVED lines=14> */
.L_x_40:
[----:B------:R-:W-:Y:S05]  /*11c0*/  @!P0 EXIT ;  /* 0x000000000000894d */ /* 0x000fea0003800000 */
[----:B------:R-:W-:Y:S02]  /*11d0*/  ISETP.GE.U32.AND P1, PT, R2, 0x4, PT ;  /* 0x000000040200780c */ /* 0x000fe40003f26070 */
[----:B------:R-:W-:-:S04]  /*11e0*/  LOP3.LUT R4, R8, 0x3, RZ, 0xc0, !PT ;  /* 0x0000000308047812 */ /* 0x000fc800078ec0ff */
        /* <DEDUP_REMOVED lines=11> */
.L_x_42:
        /* <DEDUP_REMOVED lines=12> */
.L_x_43:
[----:B------:R-:W-:Y:S05]  /*1360*/  @P0 EXIT ;  /* 0x000000000000094d */ /* 0x000fea0003800000 */
[----:B------:R-:W0:Y:S01]  /*1370*/  LDCU.64 UR4, c[0x0][0x388] ;  /* 0x00007100ff0477ac */ /* 0x000e220008000a00 */
[----:B------:R-:W-:-:S05]  /*1380*/  IMAD R0, R5, R8, R0 ;  /* 0x0000000805007224 */ /* 0x000fca00078e0200 */
[----:B0-----:R-:W-:-:S04]  /*1390*/  IADD3 R2, P0, PT, R0, UR4, RZ ;  /* 0x0000000400027c10 */ /* 0x001fc8000ff1e0ff */
[----:B------:R-:W-:-:S05]  /*13a0*/  LEA.HI.X.SX32 R3, R0, UR5, 0x1, P0 ;  /* 0x0000000500037c11 */ /* 0x000fca00080f0eff */
[----:B------:R-:W-:Y:S01]  /*13b0*/  STG.E.U8 desc[UR12][R2.64], RZ ;  /* 0x000000ff02007986 */ /* 0x000fe2000c10110c */
[----:B------:R-:W-:Y:S05]  /*13c0*/  EXIT ;  /* 0x000000000000794d */ /* 0x000fea0003800000 */
.L_x_44:
        /* <DEDUP_REMOVED lines=11> */
.L_x_60:


//--------------------- .text._Z22convolutionKernelNaivePhS_PKfiiii --------------------------
	.section	.text._Z22convolutionKernelNaivePhS_PKfiiii,"ax",@progbits
	.align	128
        .global         _Z22convolutionKernelNaivePhS_PKfiiii
        .type           _Z22convolutionKernelNaivePhS_PKfiiii,@function
        .size           _Z22convolutionKernelNaivePhS_PKfiiii,(.L_x_61 - _Z22convolutionKernelNaivePhS_PKfiiii)
        .other          _Z22convolutionKernelNaivePhS_PKfiiii,@"STO_CUDA_ENTRY STV_DEFAULT"
_Z22convolutionKernelNaivePhS_PKfiiii:
.text._Z22convolutionKernelNaivePhS_PKfiiii:
        /* <DEDUP_REMOVED lines=21> */
[----:B------:R-:W-:Y:S02]  /*0150*/  VIADD R14, R14, -UR4 ;  /* 0x800000040e0e7c36 */ /* 0x000fe40008000000 */
[----:B------:R-:W-:Y:S01]  /*0160*/  VIADD R15, R15, -UR4 ;  /* 0x800000040f0f7c36 */ /* 0x000fe20008000000 */
[----:B-1----:R-:W-:Y:S06]  /*0170*/  BRA.U !UP0, `(.L_x_45) ;  /* 0x0000001108707547 */ /* 0x002fec000b800000 */
[----:B------:R-:W-:Y:S01]  /*0180*/  VIADD R16, R16, 0xffffffff ;  /* 0xffffffff10107836 */ /* 0x000fe20000000000 */
[----:B------:R-:W-:Y:S02]  /*0190*/  ULOP3.LUT UR9, UR6, 0x7, URZ, 0xc0, !UPT ;  /* 0x0000000706097892 */ /* 0x000fe4000f8ec0ff */
[----:B------:R-:W-:Y:S02]  /*01a0*/  ULOP3.LUT UR10, UR6, 0x3, URZ, 0xc0, !UPT ;  /* 0x00000003060a7892 */ /* 0x000fe4000f8ec0ff */
[----:B------:R-:W-:Y:S02]  /*01b0*/  ULOP3.LUT UR6, UR6, 0x7ffffff8, URZ, 0xc0, !UPT ;  /* 0x7ffffff806067892 */ /* 0x000fe4000f8ec0ff */
[----:B------:R-:W-:Y:S01]  /*01c0*/  UIADD3 UR8, UPT, UPT, UR8, -0x1, URZ ;  /* 0xffffffff08087890 */ /* 0x000fe2000fffe0ff */
[----:B------:R-:W-:-:S11]  /*01d0*/  UMOV UR4, URZ ;  /* 0x000000ff00047c82 */ /* 0x000fd60008000000 */
.L_x_52:
[----:B------:R-:W-:Y:S01]  /*01e0*/  IMAD.MOV.U32 R24, RZ, RZ, RZ ;  /* 0x000000ffff187224 */ /* 0x000fe200078e00ff */
[----:B0-----:R-:W-:-:S06]  /*01f0*/  UMOV UR5, URZ ;  /* 0x000000ff00057c82 */ /* 0x001fcc0008000000 */
.L_x_51:
[----:B------:R-:W0:Y:S01]  /*0200*/  LDCU UR7, c[0x0][0x398] ;  /* 0x00007300ff0777ac */ /* 0x000e220008000800 */
[----:B------:R-:W-:Y:S02]  /*0210*/  VIADD R3, R15, UR5 ;  /* 0x000000050f037c36 */ /* 0x000fe40008000000 */
[----:B------:R-:W-:Y:S01]  /*0220*/  IMAD.MOV.U32 R11, RZ, RZ, RZ ;  /* 0x000000ffff0b7224 */ /* 0x000fe200078e00ff */
[----:B------:R-:W1:Y:S02]  /*0230*/  LDCU UR11, c[0x0][0x3a0] ;  /* 0x00007400ff0b77ac */ /* 0x000e640008000800 */
[C---:B------:R-:W-:Y:S01]  /*0240*/  ISETP.GE.AND P0, PT, R3.reuse, RZ, PT ;  /* 0x000000ff0300720c */ /* 0x040fe20003f06270 */
[----:B0-----:R-:W-:Y:S02]  /*0250*/  UISETP.GE.U32.AND UP1, UPT, UR7, 0x8, UPT ;  /* 0x000000080700788c */ /* 0x001fe4000bf26070 */
[----:B------:R-:W-:Y:S01]  /*0260*/  UIMAD UR16, UR5, UR7, URZ ;  /* 0x00000007051072a4 */ /* 0x000fe2000f8e02ff */
[----:B-1----:R-:W-:Y:S01]  /*0270*/  ISETP.GE.AND P1, PT, R3, UR11, PT ;  /* 0x0000000b03007c0c */ /* 0x002fe2000bf26270 */
[----:B------:R-:W-:-:S03]  /*0280*/  UIADD3 UR5, UPT, UPT, UR5, 0x1, URZ ;  /* 0x0000000105057890 */ /* 0x000fc6000fffe0ff */
[----:B------:R-:W-:Y:S01]  /*0290*/  SEL R17, R3, R16, !P1 ;  /* 0x0000001003117207 */ /* 0x000fe20004800000 */
[----:B------:R-:W-:-:S03]  /*02a0*/  UISETP.NE.AND UP0, UPT, UR5, UR7, UPT ;  /* 0x000000070500728c */ /* 0x000fc6000bf05270 */
[----:B------:R-:W-:Y:S01]  /*02b0*/  SEL R17, R17, RZ, P0 ;  /* 0x000000ff11117207 */ /* 0x000fe20000000000 */
[----:B------:R-:W-:Y:S07]  /*02c0*/  BRA.U !UP1, `(.L_x_46) ;  /* 0x0000000509cc7547 */ /* 0x000fee000b800000 */
[----:B------:R-:W0:Y:S01]  /*02d0*/  LDC R18, c[0x0][0x3a4] ;  /* 0x0000e900ff127b82 */ /* 0x000e220000000800 */
[----:B------:R-:W-:Y:S01]  /*02e0*/  IMAD.MOV.U32 R19, RZ, RZ, RZ ;  /* 0x000000ffff137224 */ /* 0x000fe200078e00ff */
[----:B------:R-:W1:Y:S01]  /*02f0*/  LDCU UR11, c[0x0][0x39c] ;  /* 0x00007380ff0b77ac */ /* 0x000e620008000800 */
[----:B------:R-:W2:Y:S05]  /*0300*/  LDCU.64 UR14, c[0x0][0x380] ;  /* 0x00007000ff0e77ac */ /* 0x000eaa0008000a00 */
[----:B------:R-:W3:Y:S02]  /*0310*/  LDC.64 R2, c[0x0][0x390] ;  /* 0x0000e400ff027b82 */ /* 0x000ee40000000a00 */
.L_x_47:
[----:B------:R-:W-:Y:S02]  /*0320*/  IMAD.IADD R12, R14, 0x1, R19 ;  /* 0x000000010e0c7824 */ /* 0x000fe400078e0213 */
[----:B------:R-:W-:-:S03]  /*0330*/  VIADD R9, R19, UR16 ;  /* 0x0000001013097c36 */ /* 0x000fc60008000000 */
[C---:B-1----:R-:W-:Y:S02]  /*0340*/  ISETP.GE.AND P1, PT, R12.reuse, UR11, PT ;  /* 0x0000000b0c007c0c */ /* 0x042fe4000bf26270 */
[C---:B------:R-:W-:Y:S02]  /*0350*/  ISETP.GE.AND P0, PT, R12.reuse, RZ, PT ;  /* 0x000000ff0c00720c */ /* 0x040fe40003f06270 */
[----:B------:R-:W-:-:S04]  /*0360*/  SEL R4, R12, UR8, !P1 ;  /* 0x000000080c047c07 */ /* 0x000fc8000c800000 */
[----:B------:R-:W-:-:S05]  /*0370*/  SEL R4, R4, RZ, P0 ;  /* 0x000000ff04047207 */ /* 0x000fca0000000000 */
[----:B------:R-:W-:-:S04]  /*0380*/  IMAD R5, R17, UR11, R4 ;  /* 0x0000000b11057c24 */ /* 0x000fc8000f8e0204 */
[----:B0-----:R-:W-:-:S05]  /*0390*/  IMAD R5, R5, R18, UR4 ;  /* 0x0000000405057e24 */ /* 0x001fca000f8e0212 */
[----:B--2---:R-:W-:-:S04]  /*03a0*/  IADD3 R6, P0, PT, R5, UR14, RZ ;  /* 0x0000000e05067c10 */ /* 0x004fc8000ff1e0ff */
[----:B------:R-:W-:Y:S01]  /*03b0*/  LEA.HI.X.SX32 R7, R5, UR15, 0x1, P0 ;  /* 0x0000000f05077c11 */ /* 0x000fe200080f0eff */
[----:B---3--:R-:W-:-:S04]  /*03c0*/  IMAD.WIDE.U32 R4, R9, 0x4, R2 ;  /* 0x0000000409047825 */ /* 0x008fc800078e0002 */
[----:B------:R0:W2:Y:S04]  /*03d0*/  LDG.E.U8 R23, desc[UR12][R6.64] ;  /* 0x0000000c06177981 */ /* 0x0000a8000c1e1100 */
[----:B------:R-:W3:Y:S01]  /*03e0*/  LDG.E R13, desc[UR12][R4.64] ;  /* 0x0000000c040d7981 */ /* 0x000ee2000c1e1900 */
[C---:B------:R-:W-:Y:S02]  /*03f0*/  VIADD R8, R12.reuse, 0x1 ;  /* 0x000000010c087836 */ /* 0x040fe40000000000 */
[C---:B------:R-:W-:Y:S01]  /*0400*/  VIADD R10, R12.reuse, 0x3 ;  /* 0x000000030c0a7836 */ /* 0x040fe20000000000 */
[----:B------:R-:W4:Y:S01]  /*0410*/  LDG.E R28, desc[UR12][R4.64+0x14] ;  /* 0x0000140c041c7981 */ /* 0x000f22000c1e1900 */
[----:B------:R-:W-:Y:S01]  /*0420*/  VIADD R9, R12, 0x2 ;  /* 0x000000020c097836 */ /* 0x000fe20000000000 */
[----:B------:R-:W-:-:S02]  /*0430*/  ISETP.GE.AND P1, PT, R8, UR11, PT ;  /* 0x0000000b08007c0c */ /* 0x000fc4000bf26270 */
[----:B------:R-:W-:Y:S01]  /*0440*/  ISETP.GE.AND P4, PT, R10, UR11, PT ;  /* 0x0000000b0a007c0c */ /* 0x000fe2000bf86270 */
[----:B------:R-:W-:Y:S01]  /*0450*/  VIADD R25, R12, 0x4 ;  /* 0x000000040c197836 */ /* 0x000fe20000000000 */
[----:B------:R-:W-:Y:S01]  /*0460*/  ISETP.GE.AND P0, PT, R8, RZ, PT ;  /* 0x000000ff0800720c */ /* 0x000fe20003f06270 */
[----:B------:R-:W-:Y:S01]  /*0470*/  VIADD R26, R12, 0x5 ;  /* 0x000000050c1a7836 */ /* 0x000fe20000000000 */
[----:B------:R-:W-:Y:S01]  /*0480*/  SEL R8, R8, UR8, !P1 ;  /* 0x0000000808087c07 */ /* 0x000fe2000c800000 */
[----:B------:R-:W-:Y:S01]  /*0490*/  VIADD R27, R12, 0x6 ;  /* 0x000000060c1b7836 */ /* 0x000fe20000000000 */
[C---:B------:R-:W-:Y:S01]  /*04a0*/  ISETP.GE.AND P1, PT, R10.reuse, RZ, PT ;  /* 0x000000ff0a00720c */ /* 0x040fe20003f26270 */
[----:B------:R-:W5:Y:S01]  /*04b0*/  LDG.E R29, desc[UR12][R4.64+0x18] ;  /* 0x0000180c041d7981 */ /* 0x000f62000c1e1900 */
[----:B------:R-:W-:Y:S02]  /*04c0*/  ISETP.GE.AND P3, PT, R9, UR11, PT ;  /* 0x0000000b09007c0c */ /* 0x000fe4000bf66270 */
[----:B------:R-:W-:-:S02]  /*04d0*/  SEL R10, R10, UR8, !P4 ;  /* 0x000000080a0a7c07 */ /* 0x000fc4000e000000 */
[C---:B------:R-:W-:Y:S02]  /*04e0*/  ISETP.GE.AND P2, PT, R9.reuse, RZ, PT ;  /* 0x000000ff0900720c */ /* 0x040fe40003f46270 */
[----:B------:R-:W-:Y:S02]  /*04f0*/  SEL R8, R8, RZ, P0 ;  /* 0x000000ff08087207 */ /* 0x000fe40000000000 */
[----:B------:R-:W-:Y:S02]  /*0500*/  SEL R9, R9, UR8, !P3 ;  /* 0x0000000809097c07 */ /* 0x000fe4000d800000 */
[----:B------:R-:W-:Y:S01]  /*0510*/  SEL R10, R10, RZ, P1 ;  /* 0x000000ff0a0a7207 */ /* 0x000fe20000800000 */
[----:B0-----:R-:W-:Y:S01]  /*0520*/  IMAD R7, R17, UR11, R8 ;  /* 0x0000000b11077c24 */ /* 0x001fe2000f8e0208 */
[----:B------:R-:W-:-:S03]  /*0530*/  SEL R6, R9, RZ, P2 ;  /* 0x000000ff09067207 */ /* 0x000fc60001000000 */
[----:B------:R-:W-:Y:S02]  /*0540*/  IMAD R11, R17, UR11, R10 ;  /* 0x0000000b110b7c24 */ /* 0x000fe4000f8e020a */
[-C--:B------:R-:W-:Y:S02]  /*0550*/  IMAD R7, R7, R18.reuse, UR4 ;  /* 0x0000000407077e24 */ /* 0x080fe4000f8e0212 */
[----:B------:R-:W-:Y:S02]  /*0560*/  IMAD R9, R17, UR11, R6 ;  /* 0x0000000b11097c24 */ /* 0x000fe4000f8e0206 */
[-C--:B------:R-:W-:Y:S01]  /*0570*/  IMAD R20, R11, R18.reuse, UR4 ;  /* 0x000000040b147e24 */ /* 0x080fe2000f8e0212 */
[----:B------:R-:W-:Y:S01]  /*0580*/  IADD3 R10, P0, PT, R7, UR14, RZ ;  /* 0x0000000e070a7c10 */ /* 0x000fe2000ff1e0ff */
[----:B------:R-:W-:Y:S01]  /*0590*/  IMAD R9, R9, R18, UR4 ;  /* 0x0000000409097e24 */ /* 0x000fe2000f8e0212 */
[----:B------:R-:W-:Y:S02]  /*05a0*/  ISETP.GE.AND P5, PT, R25, UR11, PT ;  /* 0x0000000b19007c0c */ /* 0x000fe4000bfa6270 */
[----:B------:R-:W-:-:S02]  /*05b0*/  IADD3 R6, P2, PT, R20, UR14, RZ ;  /* 0x0000000e14067c10 */ /* 0x000fc4000ff5e0ff */
[----:B------:R-:W-:Y:S02]  /*05c0*/  LEA.HI.X.SX32 R11, R7, UR15, 0x1, P0 ;  /* 0x0000000f070b7c11 */ /* 0x000fe400080f0eff */
[----:B------:R-:W-:Y:S02]  /*05d0*/  IADD3 R8, P1, PT, R9, UR14, RZ ;  /* 0x0000000e09087c10 */ /* 0x000fe4000ff3e0ff */
[----:B------:R-:W-:Y:S02]  /*05e0*/  LEA.HI.X.SX32 R7, R20, UR15, 0x1, P2 ;  /* 0x0000000f14077c11 */ /* 0x000fe400090f0eff */
[C---:B------:R-:W-:Y:S01]  /*05f0*/  ISETP.GE.AND P3, PT, R25.reuse, RZ, PT ;  /* 0x000000ff1900720c */ /* 0x040fe20003f66270 */
[----:B------:R-:W-:Y:S01]  /*0600*/  VIADD R12, R12, 0x7 ;  /* 0x000000070c0c7836 */ /* 0x000fe20000000000 */
[----:B------:R-:W-:Y:S01]  /*0610*/  ISETP.GE.AND P4, PT, R26, UR11, PT ;  /* 0x0000000b1a007c0c */ /* 0x000fe2000bf86270 */
[----:B------:R0:W4:Y:S01]  /*0620*/  LDG.E.U8 R22, desc[UR12][R6.64] ;  /* 0x0000000c06167981 */ /* 0x000122000c1e1100 */
[----:B------:R-:W-:-:S02]  /*0630*/  SEL R25, R25, UR8, !P5 ;  /* 0x0000000819197c07 */ /* 0x000fc4000e800000 */
[----:B------:R-:W-:Y:S01]  /*0640*/  LEA.HI.X.SX32 R9, R9, UR15, 0x1, P1 ;  /* 0x0000000f09097c11 */ /* 0x000fe200088f0eff */
[----:B------:R-:W5:Y:S01]  /*0650*/  LDG.E.U8 R20, desc[UR12][R10.64] ;  /* 0x0000000c0a147981 */ /* 0x000f62000c1e1100 */
[C---:B------:R-:W-:Y:S02]  /*0660*/  ISETP.GE.AND P1, PT, R26.reuse, RZ, PT ;  /* 0x000000ff1a00720c */ /* 0x040fe40003f26270 */
[----:B------:R-:W-:Y:S01]  /*0670*/  ISETP.GE.AND P2, PT, R27, UR11, PT ;  /* 0x0000000b1b007c0c */ /* 0x000fe2000bf46270 */
[----:B------:R1:W4:Y:S01]  /*0680*/  LDG.E.U8 R21, desc[UR12][R8.64] ;  /* 0x0000000c08157981 */ /* 0x000322000c1e1100 */
[----:B------:R-:W-:Y:S02]  /*0690*/  SEL R26, R26, UR8, !P4 ;  /* 0x000000081a1a7c07 */ /* 0x000fe4000e000000 */
[----:B0-----:R-:W-:Y:S02]  /*06a0*/  SEL R6, R25, RZ, P3 ;  /* 0x000000ff19067207 */ /* 0x001fe40001800000 */
[C---:B------:R-:W-:Y:S01]  /*06b0*/  ISETP.GE.AND P0, PT, R27.reuse, RZ, PT ;  /* 0x000000ff1b00720c */ /* 0x040fe20003f06270 */
[----:B------:R-:W4:Y:S01]  /*06c0*/  LDG.E R25, desc[UR12][R4.64+0x8] ;  /* 0x0000080c04197981 */ /* 0x000f22000c1e1900 */
[----:B------:R-:W-:Y:S01]  /*06d0*/  SEL R27, R27, UR8, !P2 ;  /* 0x000000081b1b7c07 */ /* 0x000fe2000d000000 */
[----:B------:R-:W-:Y:S01]  /*06e0*/  IMAD R7, R17, UR11, R6 ;  /* 0x0000000b11077c24 */ /* 0x000fe2000f8e0206 */
[----:B------:R-:W-:-:S02]  /*06f0*/  ISETP.GE.AND P6, PT, R12, UR11, PT ;  /* 0x0000000b0c007c0c */ /* 0x000fc4000bfc6270 */
[----:B------:R-:W-:Y:S02]  /*0700*/  SEL R26, R26, RZ, P1 ;  /* 0x000000ff1a1a7207 */ /* 0x000fe40000800000 */
[C---:B------:R-:W-:Y:S02]  /*0710*/  ISETP.GE.AND P5, PT, R12.reuse, RZ, PT ;  /* 0x000000ff0c00720c */ /* 0x040fe40003fa6270 */
[----:B------:R-:W-:Y:S01]  /*0720*/  SEL R6, R27, RZ, P0 ;  /* 0x000000ff1b067207 */ /* 0x000fe20000000000 */
[----:B-1----:R-:W-:Y:S01]  /*0730*/  IMAD R9, R17, UR11, R26 ;  /* 0x0000000b11097c24 */ /* 0x002fe2000f8e021a */
[----:B------:R-:W-:Y:S01]  /*0740*/  SEL R12, R12, UR8, !P6 ;  /* 0x000000080c0c7c07 */ /* 0x000fe2000f000000 */
[-C--:B------:R-:W-:Y:S01]  /*0750*/  IMAD R8, R7, R18.reuse, UR4 ;  /* 0x0000000407087e24 */ /* 0x080fe2000f8e0212 */
[----:B------:R-:W4:Y:S01]  /*0760*/  LDG.E R26, desc[UR12][R4.64+0xc] ;  /* 0x00000c0c041a7981 */ /* 0x000f22000c1e1900 */
[----:B------:R-:W-:Y:S01]  /*0770*/  IMAD R11, R17, UR11, R6 ;  /* 0x0000000b110b7c24 */ /* 0x000fe2000f8e0206 */
[----:B------:R-:W-:Y:S01]  /*0780*/  SEL R12, R12, RZ, P5 ;  /* 0x000000ff0c0c7207 */ /* 0x000fe20002800000 */
[-C--:B------:R-:W-:Y:S01]  /*0790*/  IMAD R7, R9, R18.reuse, UR4 ;  /* 0x0000000409077e24 */ /* 0x080fe2000f8e0212 */
[----:B------:R-:W-:Y:S01]  /*07a0*/  IADD3 R10, P0, PT, R8, UR14, RZ ;  /* 0x0000000e080a7c10 */ /* 0x000fe2000ff1e0ff */
[----:B------:R-:W-:Y:S01]  /*07b0*/  IMAD R9, R11, R18, UR4 ;  /* 0x000000040b097e24 */ /* 0x000fe2000f8e0212 */
[----:B------:R-:W4:Y:S02]  /*07c0*/  LDG.E R27, desc[UR12][R4.64+0x10] ;  /* 0x0000100c041b7981 */ /* 0x000f24000c1e1900 */
[----:B------:R-:W-:-:S02]  /*07d0*/  IADD3 R6, P1, PT, R7, UR14, RZ ;  /* 0x0000000e07067c10 */ /* 0x000fc4000ff3e0ff */
[----:B------:R-:W-:Y:S02]  /*07e0*/  LEA.HI.X.SX32 R11, R8, UR15, 0x1, P0 ;  /* 0x0000000f080b7c11 */ /* 0x000fe400080f0eff */
[----:B------:R-:W-:Y:S02]  /*07f0*/  IADD3 R8, P0, PT, R9, UR14, RZ ;  /* 0x0000000e09087c10 */ /* 0x000fe4000ff1e0ff */
[----:B------:R-:W-:Y:S01]  /*0800*/  LEA.HI.X.SX32 R7, R7, UR15, 0x1, P1 ;  /* 0x0000000f07077c11 */ /* 0x000fe200088f0eff */
[----:B------:R-:W4:Y:S01]  /*0810*/  LDG.E.U8 R10, desc[UR12][R10.64] ;  /* 0x0000000c0a0a7981 */ /* 0x000f22000c1e1100 */
[----:B------:R-:W-:-:S03]  /*0820*/  LEA.HI.X.SX32 R9, R9, UR15, 0x1, P0 ;  /* 0x0000000f09097c11 */ /* 0x000fc600080f0eff */
[----:B------:R0:W4:Y:S04]  /*0830*/  LDG.E.U8 R6, desc[UR12][R6.64] ;  /* 0x0000000c06067981 */ /* 0x000128000c1e1100 */
[----:B------:R-:W4:Y:S04]  /*0840*/  LDG.E.U8 R8, desc[UR12][R8.64] ;  /* 0x0000000c08087981 */ /* 0x000f28000c1e1100 */
[----:B------:R-:W4:Y:S01]  /*0850*/  LDG.E R11, desc[UR12][R4.64+0x1c] ;  /* 0x00001c0c040b7981 */ /* 0x000f22000c1e1900 */
        /* <DEDUP_REMOVED lines=10> */
[----:B-----5:R-:W-:Y:S02]  /*0900*/  I2FP.F32.U32 R20, R20 ;  /* 0x0000001400147245 */ /* 0x020fe40000201000 */
[----:B----4-:R-:W-:Y:S02]  /*0910*/  I2FP.F32.U32 R21, R21 ;  /* 0x0000001500157245 */ /* 0x010fe40000201000 */
[----:B------:R-:W-:Y:S02]  /*0920*/  I2FP.F32.U32 R22, R22 ;  /* 0x0000001600167245 */ /* 0x000fe40000201000 */
[----:B0-----:R-:W-:Y:S02]  /*0930*/  I2FP.F32.U32 R7, R10 ;  /* 0x0000000a00077245 */ /* 0x001fe40000201000 */
[----:B------:R-:W-:-:S02]  /*0940*/  I2FP.F32.U32 R6, R6 ;  /* 0x0000000600067245 */ /* 0x000fc40000201000 */
[----:B-1----:R-:W-:Y:S01]  /*0950*/  I2FP.F32.U32 R5, R8 ;  /* 0x0000000800057245 */ /* 0x002fe20000201000 */
[----:B--2---:R-:W-:-:S04]  /*0960*/  FFMA R20, R20, R23, R24 ;  /* 0x0000001714147223 */ /* 0x004fc80000000018 */
        /* <DEDUP_REMOVED lines=9> */
.L_x_46:
[----:B------:R-:W-:-:S09]  /*0a00*/  UISETP.NE.AND UP1, UPT, UR9, URZ, UPT ;  /* 0x000000ff0900728c */ /* 0x000fd2000bf25270 */
[----:B------:R-:W-:Y:S05]  /*0a10*/  BRA.U !UP1, `(.L_x_48) ;  /* 0x00000009090c7547 */ /* 0x000fea000b800000 */
[----:B------:R-:W-:Y:S02]  /*0a20*/  UIADD3 UR11, UPT, UPT, UR9, -0x1, URZ ;  /* 0xffffffff090b7890 */ /* 0x000fe4000fffe0ff */
[----:B------:R-:W-:Y:S02]  /*0a30*/  UISETP.NE.AND UP2, UPT, UR10, URZ, UPT ;  /* 0x000000ff0a00728c */ /* 0x000fe4000bf45270 */
[----:B------:R-:W-:-:S09]  /*0a40*/  UISETP.GE.U32.AND UP1, UPT, UR11, 0x3, UPT ;  /* 0x000000030b00788c */ /* 0x000fd2000bf26070 */
[----:B------:R-:W-:Y:S05]  /*0a50*/  BRA.U !UP1, `(.L_x_49) ;  /* 0x0000000509007547 */ /* 0x000fea000b800000 */
[----:B------:R-:W0:Y:S01]  /*0a60*/  LDCU UR11, c[0x0][0x39c] ;  /* 0x00007380ff0b77ac */ /* 0x000e220008000800 */
[----:B------:R-:W1:Y:S01]  /*0a70*/  LDC.64 R6, c[0x0][0x390] ;  /* 0x0000e400ff067b82 */ /* 0x000e620000000a00 */
[----:B------:R-:W-:Y:S02]  /*0a80*/  IMAD.IADD R4, R14, 0x1, R11 ;  /* 0x000000010e047824 */ /* 0x000fe400078e020b */
[----:B------:R-:W-:Y:S01]  /*0a90*/  VIADD R3, R11, UR16 ;  /* 0x000000100b037c36 */ /* 0x000fe20008000000 */
[----:B------:R-:W2:Y:S04]  /*0aa0*/  LDCU.64 UR14, c[0x0][0x380] ;  /* 0x00007000ff0e77ac */ /* 0x000ea80008000a00 */
[----:B------:R-:W3:Y:S01]  /*0ab0*/  LDC R5, c[0x0][0x3a4] ;  /* 0x0000e900ff057b82 */ /* 0x000ee20000000800 */
[C---:B------:R-:W-:Y:S01]  /*0ac0*/  VIADD R8, R4.reuse, 0x1 ;  /* 0x0000000104087836 */ /* 0x040fe20000000000 */
[C---:B------:R-:W-:Y:S01]  /*0ad0*/  ISETP.GE.AND P0, PT, R4.reuse, RZ, PT ;  /* 0x000000ff0400720c */ /* 0x040fe20003f06270 */
[----:B------:R-:W-:-:S02]  /*0ae0*/  VIADD R9, R4, 0x2 ;  /* 0x0000000204097836 */ /* 0x000fc40000000000 */
[C---:B------:R-:W-:Y:S01]  /*0af0*/  VIADD R10, R4.reuse, 0x3 ;  /* 0x00000003040a7836 */ /* 0x040fe20000000000 */
[----:B0-----:R-:W-:Y:S02]  /*0b00*/  ISETP.GE.AND P1, PT, R4, UR11, PT ;  /* 0x0000000b04007c0c */ /* 0x001fe4000bf26270 */
[----:B------:R-:W-:Y:S02]  /*0b10*/  ISETP.GE.AND P2, PT, R8, UR11, PT ;  /* 0x0000000b08007c0c */ /* 0x000fe4000bf46270 */
[----:B------:R-:W-:Y:S02]  /*0b20*/  SEL R4, R4, UR8, !P1 ;  /* 0x0000000804047c07 */ /* 0x000fe4000c800000 */
[----:B------:R-:W-:Y:S01]  /*0b30*/  ISETP.GE.AND P1, PT, R8, RZ, PT ;  /* 0x000000ff0800720c */ /* 0x000fe20003f26270 */
[----:B-1----:R-:W-:Y:S01]  /*0b40*/  IMAD.WIDE.U32 R6, R3, 0x4, R6 ;  /* 0x0000000403067825 */ /* 0x002fe200078e0006 */
[----:B------:R-:W-:Y:S01]  /*0b50*/  ISETP.GE.AND P4, PT, R9, UR11, PT ;  /* 0x0000000b09007c0c */ /* 0x000fe2000bf86270 */
[----:B------:R-:W0:Y:S01]  /*0b60*/  LDC.64 R2, c[0x0][0x390] ;  /* 0x0000e400ff027b82 */ /* 0x000e220000000a00 */
[----:B------:R-:W-:-:S02]  /*0b70*/  ISETP.GE.AND P5, PT, R10, UR11, PT ;  /* 0x0000000b0a007c0c */ /* 0x000fc4000bfa6270 */
[----:B------:R-:W-:Y:S01]  /*0b80*/  SEL R4, R4, RZ, P0 ;  /* 0x000000ff04047207 */ /* 0x000fe20000000000 */
[----:B------:R3:W4:Y:S01]  /*0b90*/  LDG.E R19, desc[UR12][R6.64] ;  /* 0x0000000c06137981 */ /* 0x000722000c1e1900 */
[----:B------:R-:W-:Y:S02]  /*0ba0*/  SEL R8, R8, UR8, !P2 ;  /* 0x0000000808087c07 */ /* 0x000fe4000d000000 */
[----:B------:R-:W-:Y:S01]  /*0bb0*/  ISETP.GE.AND P3, PT, R9, RZ, PT ;  /* 0x000000ff0900720c */ /* 0x000fe20003f66270 */
[----:B------:R-:W-:Y:S01]  /*0bc0*/  IMAD R4, R17, UR11, R4 ;  /* 0x0000000b11047c24 */ /* 0x000fe2000f8e0204 */
[C---:B------:R-:W-:Y:S02]  /*0bd0*/  ISETP.GE.AND P0, PT, R10.reuse, RZ, PT ;  /* 0x000000ff0a00720c */ /* 0x040fe40003f06270 */
[----:B------:R-:W-:Y:S02]  /*0be0*/  SEL R9, R9, UR8, !P4 ;  /* 0x0000000809097c07 */ /* 0x000fe4000e000000 */
[----:B------:R-:W-:Y:S01]  /*0bf0*/  SEL R10, R10, UR8, !P5 ;  /* 0x000000080a0a7c07 */ /* 0x000fe2000e800000 */
[----:B---3--:R-:W-:Y:S01]  /*0c00*/  IMAD R6, R4, R5, UR4 ;  /* 0x0000000404067e24 */ /* 0x008fe2000f8e0205 */
[----:B------:R-:W-:-:S02]  /*0c10*/  SEL R8, R8, RZ, P1 ;  /* 0x000000ff08087207 */ /* 0x000fc40000800000 */
[----:B------:R-:W-:Y:S02]  /*0c20*/  SEL R12, R9, RZ, P3 ;  /* 0x000000ff090c7207 */ /* 0x000fe40001800000 */
[----:B------:R-:W-:Y:S01]  /*0c30*/  SEL R18, R10, RZ, P0 ;  /* 0x000000ff0a127207 */ /* 0x000fe20000000000 */
[C---:B------:R-:W-:Y:S01]  /*0c40*/  IMAD R8, R17.reuse, UR11, R8 ;  /* 0x0000000b11087c24 */ /* 0x040fe2000f8e0208 */
[----:B--2---:R-:W-:Y:S01]  /*0c50*/  IADD3 R4, P0, PT, R6, UR14, RZ ;  /* 0x0000000e06047c10 */ /* 0x004fe2000ff1e0ff */
[----:B------:R-:W-:Y:S01]  /*0c60*/  IMAD R12, R17, UR11, R12 ;  /* 0x0000000b110c7c24 */ /* 0x000fe2000f8e020c */
[----:B------:R-:W-:Y:S01]  /*0c70*/  IADD3 R10, P1, PT, R11, UR16, RZ ;  /* 0x000000100b0a7c10 */ /* 0x000fe2000ff3e0ff */
[----:B------:R-:W-:Y:S02]  /*0c80*/  IMAD R18, R17, UR11, R18 ;  /* 0x0000000b11127c24 */ /* 0x000fe4000f8e0212 */
[-C--:B------:R-:W-:Y:S02]  /*0c90*/  IMAD R7, R8, R5.reuse, UR4 ;  /* 0x0000000408077e24 */ /* 0x080fe4000f8e0205 */
[----:B------:R-:W-:-:S02]  /*0ca0*/  IMAD R9, R12, R5, UR4 ;  /* 0x000000040c097e24 */ /* 0x000fc4000f8e0205 */
[----:B------:R-:W-:Y:S01]  /*0cb0*/  IMAD R18, R18, R5, UR4 ;  /* 0x0000000412127e24 */ /* 0x000fe2000f8e0205 */
[----:B------:R-:W-:Y:S01]  /*0cc0*/  LEA.HI.X.SX32 R5, R6, UR15, 0x1, P0 ;  /* 0x0000000f06057c11 */ /* 0x000fe200080f0eff */
[----:B------:R-:W-:Y:S01]  /*0cd0*/  IMAD.X R13, RZ, RZ, RZ, P1 ;  /* 0x000000ffff0d7224 */ /* 0x000fe200008e06ff */
[----:B------:R-:W-:Y:S02]  /*0ce0*/  IADD3 R6, P0, PT, R7, UR14, RZ ;  /* 0x0000000e07067c10 */ /* 0x000fe4000ff1e0ff */
[----:B------:R-:W-:Y:S01]  /*0cf0*/  IADD3 R8, P2, PT, R9, UR14, RZ ;  /* 0x0000000e09087c10 */ /* 0x000fe2000ff5e0ff */
[----:B------:R-:W2:Y:S01]  /*0d00*/  LDG.E.U8 R4, desc[UR12][R4.64] ;  /* 0x0000000c04047981 */ /* 0x000ea2000c1e1100 */
[----:B------:R-:W-:Y:S02]  /*0d10*/  LEA.HI.X.SX32 R7, R7, UR15, 0x1, P0 ;  /* 0x0000000f07077c11 */ /* 0x000fe400080f0eff */
[----:B0-----:R-:W-:Y:S02]  /*0d20*/  LEA R2, P1, R10, R2, 0x2 ;  /* 0x000000020a027211 */ /* 0x001fe400078210ff */
[----:B------:R-:W-:Y:S01]  /*0d30*/  IADD3 R12, P0, PT, R18, UR14, RZ ;  /* 0x0000000e120c7c10 */ /* 0x000fe2000ff1e0ff */
[----:B------:R-:W3:Y:S01]  /*0d40*/  LDG.E.U8 R6, desc[UR12][R6.64] ;  /* 0x0000000c06067981 */ /* 0x000ee2000c1e1100 */
[----:B------:R-:W-:-:S02]  /*0d50*/  LEA.HI.X.SX32 R9, R9, UR15, 0x1, P2 ;  /* 0x0000000f09097c11 */ /* 0x000fc400090f0eff */
[----:B------:R-:W-:Y:S02]  /*0d60*/  LEA.HI.X R3, R10, R3, R13, 0x2, P1 ;  /* 0x000000030a037211 */ /* 0x000fe400008f140d */
[----:B------:R-:W-:Y:S01]  /*0d70*/  LEA.HI.X.SX32 R13, R18, UR15, 0x1, P0 ;  /* 0x0000000f120d7c11 */ /* 0x000fe200080f0eff */
[----:B------:R-:W5:Y:S04]  /*0d80*/  LDG.E.U8 R8, desc[UR12][R8.64] ;  /* 0x0000000c08087981 */ /* 0x000f68000c1e1100 */
[----:B------:R-:W5:Y:S04]  /*0d90*/  LDG.E R10, desc[UR12][R2.64+0x4] ;  /* 0x0000040c020a7981 */ /* 0x000f68000c1e1900 */
[----:B------:R-:W5:Y:S04]  /*0da0*/  LDG.E.U8 R12, desc[UR12][R12.64] ;  /* 0x0000000c0c0c7981 */ /* 0x000f68000c1e1100 */
[----:B------:R-:W5:Y:S04]  /*0db0*/  LDG.E R18, desc[UR12][R2.64+0x8] ;  /* 0x0000080c02127981 */ /* 0x000f68000c1e1900 */
[----:B------:R-:W5:Y:S01]  /*0dc0*/  LDG.E R20, desc[UR12][R2.64+0xc] ;  /* 0x00000c0c02147981 */ /* 0x000f62000c1e1900 */
[----:B------:R-:W-:Y:S01]  /*0dd0*/  VIADD R11, R11, 0x4 ;  /* 0x000000040b0b7836 */ /* 0x000fe20000000000 */
[----:B--2---:R-:W-:-:S05]  /*0de0*/  I2FP.F32.U32 R5, R4 ;  /* 0x0000000400057245 */ /* 0x004fca0000201000 */
[----:B----4-:R-:W-:Y:S01]  /*0df0*/  FFMA R5, R5, R19, R24 ;  /* 0x0000001305057223 */ /* 0x010fe20000000018 */
[----:B---3--:R-:W-:Y:S02]  /*0e00*/  I2FP.F32.U32 R4, R6 ;  /* 0x0000000600047245 */ /* 0x008fe40000201000 */
[----:B-----5:R-:W-:-:S03]  /*0e10*/  I2FP.F32.U32 R19, R8 ;  /* 0x0000000800137245 */ /* 0x020fc60000201000 */
[----:B------:R-:W-:Y:S01]  /*0e20*/  FFMA R4, R4, R10, R5 ;  /* 0x0000000a04047223 */ /* 0x000fe20000000005 */
[----:B------:R-:W-:-:S03]  /*0e30*/  I2FP.F32.U32 R5, R12 ;  /* 0x0000000c00057245 */ /* 0x000fc60000201000 */
[----:B------:R-:W-:-:S04]  /*0e40*/  FFMA R4, R19, R18, R4 ;  /* 0x0000001213047223 */ /* 0x000fc80000000004 */
[----:B------:R-:W-:-:S07]  /*0e50*/  FFMA R24, R5, R20, R4 ;  /* 0x0000001405187223 */ /* 0x000fce0000000004 */
.L_x_49:
[----:B------:R-:W-:Y:S05]  /*0e60*/  BRA.U !UP2, `(.L_x_48) ;  /* 0x000000010af87547 */ /* 0x000fea000b800000 */
[----:B------:R-:W-:Y:S02]  /*0e70*/  UISETP.NE.AND UP1, UPT, UR10, 0x1, UPT ;  /* 0x000000010a00788c */ /* 0x000fe4000bf25270 */
[----:B------:R-:W-:-:S04]  /*0e80*/  ULOP3.LUT UR7, UR7, 0x1, URZ, 0xc0, !UPT ;  /* 0x0000000107077892 */ /* 0x000fc8000f8ec0ff */
[----:B------:R-:W-:-:S03]  /*0e90*/  UISETP.NE.U32.AND UP2, UPT, UR7, 0x1, UPT ;  /* 0x000000010700788c */ /* 0x000fc6000bf45070 */
[----:B------:R-:W-:Y:S08]  /*0ea0*/  BRA.U !UP1, `(.L_x_50) ;  /* 0x0000000109987547 */ /* 0x000ff0000b800000 */
[----:B------:R-:W0:Y:S01]  /*0eb0*/  LDCU UR7, c[0x0][0x39c] ;  /* 0x00007380ff0777ac */ /* 0x000e220008000800 */
[----:B------:R-:W1:Y:S01]  /*0ec0*/  LDC R7, c[0x0][0x3a4] ;  /* 0x0000e900ff077b82 */ /* 0x000e620000000800 */
[----:B------:R-:W-:Y:S01]  /*0ed0*/  IMAD.IADD R6, R14, 0x1, R11 ;  /* 0x000000010e067824 */ /* 0x000fe200078e020b */
[----:B------:R-:W2:Y:S03]  /*0ee0*/  LDCU.64 UR14, c[0x0][0x380] ;  /* 0x00007000ff0e77ac */ /* 0x000ea60008000a00 */
[C---:B------:R-:W-:Y:S01]  /*0ef0*/  VIADD R8, R6.reuse, 0x1 ;  /* 0x0000000106087836 */ /* 0x040fe20000000000 */
[C---:B------:R-:W-:Y:S02]  /*0f00*/  ISETP.GE.AND P0, PT, R6.reuse, RZ, PT ;  /* 0x000000ff0600720c */ /* 0x040fe40003f06270 */
[----:B------:R-:W3:Y:S08]  /*0f10*/  LDC.64 R4, c[0x0][0x390] ;  /* 0x0000e400ff047b82 */ /* 0x000ef00000000a00 */
[----:B------:R-:W4:Y:S01]  /*0f20*/  LDC.64 R2, c[0x0][0x390] ;  /* 0x0000e400ff027b82 */ /* 0x000f220000000a00 */
[----:B0-----:R-:W-:-:S02]  /*0f30*/  ISETP.GE.AND P1, PT, R6, UR7, PT ;  /* 0x0000000706007c0c */ /* 0x001fc4000bf26270 */
[----:B------:R-:W-:Y:S02]  /*0f40*/  ISETP.GE.AND P2, PT, R8, UR7, PT ;  /* 0x0000000708007c0c */ /* 0x000fe4000bf46270 */
[----:B------:R-:W-:Y:S02]  /*0f50*/  SEL R6, R6, UR8, !P1 ;  /* 0x0000000806067c07 */ /* 0x000fe4000c800000 */
[C---:B------:R-:W-:Y:S02]  /*0f60*/  ISETP.GE.AND P1, PT, R8.reuse, RZ, PT ;  /* 0x000000ff0800720c */ /* 0x040fe40003f26270 */
[----:B------:R-:W-:Y:S02]  /*0f70*/  SEL R8, R8, UR8, !P2 ;  /* 0x0000000808087c07 */ /* 0x000fe4000d000000 */
[----:B------:R-:W-:Y:S02]  /*0f80*/  SEL R6, R6, RZ, P0 ;  /* 0x000000ff06067207 */ /* 0x000fe40000000000 */
[----:B------:R-:W-:-:S02]  /*0f90*/  SEL R8, R8, RZ, P1 ;  /* 0x000000ff08087207 */ /* 0x000fc40000800000 */
[----:B------:R-:W-:Y:S01]  /*0fa0*/  IADD3 R12, P2, PT, R11, UR16, RZ ;  /* 0x000000100b0c7c10 */ /* 0x000fe2000ff5e0ff */
[C---:B------:R-:W-:Y:S02]  /*0fb0*/  IMAD R6, R17.reuse, UR7, R6 ;  /* 0x0000000711067c24 */ /* 0x040fe4000f8e0206 */
[----:B------:R-:W-:Y:S02]  /*0fc0*/  IMAD R8, R17, UR7, R8 ;  /* 0x0000000711087c24 */ /* 0x000fe4000f8e0208 */
[-C--:B-1----:R-:W-:Y:S02]  /*0fd0*/  IMAD R9, R6, R7.reuse, UR4 ;  /* 0x0000000406097e24 */ /* 0x082fe4000f8e0207 */
[----:B------:R-:W-:Y:S02]  /*0fe0*/  IMAD R10, R8, R7, UR4 ;  /* 0x00000004080a7e24 */ /* 0x000fe4000f8e0207 */
[----:B------:R-:W-:Y:S01]  /*0ff0*/  VIADD R7, R11, UR16 ;  /* 0x000000100b077c36 */ /* 0x000fe20008000000 */
[----:B--2---:R-:W-:-:S02]  /*1000*/  IADD3 R8, P0, PT, R9, UR14, RZ ;  /* 0x0000000e09087c10 */ /* 0x004fc4000ff1e0ff */
[C---:B------:R-:W-:Y:S01]  /*1010*/  IADD3 R6, P1, PT, R10.reuse, UR14, RZ ;  /* 0x0000000e0a067c10 */ /* 0x040fe2000ff3e0ff */
[----:B---3--:R-:W-:Y:S01]  /*1020*/  IMAD.WIDE.U32 R4, R7, 0x4, R4 ;  /* 0x0000000407047825 */ /* 0x008fe200078e0004 */
[----:B------:R-:W-:Y:S02]  /*1030*/  LEA.HI.X.SX32 R9, R9, UR15, 0x1, P0 ;  /* 0x0000000f09097c11 */ /* 0x000fe400080f0eff */
[----:B------:R-:W-:Y:S01]  /*1040*/  LEA.HI.X.SX32 R7, R10, UR15, 0x1, P1 ;  /* 0x0000000f0a077c11 */ /* 0x000fe200088f0eff */
[----:B------:R-:W-:Y:S01]  /*1050*/  IMAD.X R10, RZ, RZ, RZ, P2 ;  /* 0x000000ffff0a7224 */ /* 0x000fe200010e06ff */
[C---:B----4-:R-:W-:Y:S01]  /*1060*/  LEA R2, P0, R12.reuse, R2, 0x2 ;  /* 0x000000020c027211 */ /* 0x050fe200078010ff */
[----:B------:R-:W2:Y:S03]  /*1070*/  LDG.E.U8 R8, desc[UR12][R8.64] ;  /* 0x0000000c08087981 */ /* 0x000ea6000c1e1100 */
[----:B------:R-:W-:Y:S01]  /*1080*/  LEA.HI.X R3, R12, R3, R10, 0x2, P0 ;  /* 0x000000030c037211 */ /* 0x000fe200000f140a */
[----:B------:R-:W3:Y:S04]  /*1090*/  LDG.E.U8 R6, desc[UR12][R6.64] ;  /* 0x0000000c06067981 */ /* 0x000ee8000c1e1100 */
[----:B------:R-:W4:Y:S04]  /*10a0*/  LDG.E R4, desc[UR12][R4.64] ;  /* 0x0000000c04047981 */ /* 0x000f28000c1e1900 */
[----:B------:R-:W5:Y:S01]  /*10b0*/  LDG.E R2, desc[UR12][R2.64+0x4] ;  /* 0x0000040c02027981 */ /* 0x000f62000c1e1900 */
[----:B------:R-:W-:Y:S01]  /*10c0*/  VIADD R11, R11, 0x2 ;  /* 0x000000020b0b7836 */ /* 0x000fe20000000000 */
[----:B--2---:R-:W-:-:S02]  /*10d0*/  I2FP.F32.U32 R13, R8 ;  /* 0x00000008000d7245 */ /* 0x004fc40000201000 */
[----:B---3--:R-:W-:-:S03]  /*10e0*/  I2FP.F32.U32 R10, R6 ;  /* 0x00000006000a7245 */ /* 0x008fc60000201000 */
[----:B----4-:R-:W-:-:S04]  /*10f0*/  FFMA R13, R13, R4, R24 ;  /* 0x000000040d0d7223 */ /* 0x010fc80000000018 */
[----:B-----5:R-:W-:-:S07]  /*1100*/  FFMA R24, R10, R2, R13 ;  /* 0x000000020a187223 */ /* 0x020fce000000000d */
.L_x_50:
[----:B------:R-:W-:Y:S05]  /*1110*/  BRA.U UP2, `(.L_x_48) ;  /* 0x00000001024c7547 */ /* 0x000fea000b800000 */
[----:B------:R-:W0:Y:S01]  /*1120*/  LDCU UR7, c[0x0][0x39c] ;  /* 0x00007380ff0777ac */ /* 0x000e220008000800 */
[----:B------:R-:W1:Y:S01]  /*1130*/  LDC R5, c[0x0][0x3a4] ;  /* 0x0000e900ff057b82 */ /* 0x000e620000000800 */
[----:B------:R-:W-:Y:S01]  /*1140*/  IMAD.IADD R2, R14, 0x1, R11 ;  /* 0x000000010e027824 */ /* 0x000fe200078e020b */
[----:B------:R-:W2:Y:S01]  /*1150*/  LDCU.64 UR14, c[0x0][0x380] ;  /* 0x00007000ff0e77ac */ /* 0x000ea20008000a00 */
[----:B------:R-:W-:-:S03]  /*1160*/  VIADD R11, R11, UR16 ;  /* 0x000000100b0b7c36 */ /* 0x000fc60008000000 */
[C---:B------:R-:W-:Y:S02]  /*1170*/  ISETP.GE.AND P0, PT, R2.reuse, RZ, PT ;  /* 0x000000ff0200720c */ /* 0x040fe40003f06270 */
[----:B0-----:R-:W-:-:S04]  /*1180*/  ISETP.GE.AND P1, PT, R2, UR7, PT ;  /* 0x0000000702007c0c */ /* 0x001fc8000bf26270 */
[----:B------:R-:W-:Y:S02]  /*1190*/  SEL R4, R2, UR8, !P1 ;  /* 0x0000000802047c07 */ /* 0x000fe4000c800000 */
[----:B------:R-:W0:Y:S02]  /*11a0*/  LDC.64 R2, c[0x0][0x390] ;  /* 0x0000e400ff027b82 */ /* 0x000e240000000a00 */
[----:B------:R-:W-:-:S05]  /*11b0*/  SEL R4, R4, RZ, P0 ;  /* 0x000000ff04047207 */ /* 0x000fca0000000000 */
[----:B------:R-:W-:-:S04]  /*11c0*/  IMAD R4, R17, UR7, R4 ;  /* 0x0000000711047c24 */ /* 0x000fc8000f8e0204 */
[----:B-1----:R-:W-:-:S05]  /*11d0*/  IMAD R5, R4, R5, UR4 ;  /* 0x0000000404057e24 */ /* 0x002fca000f8e0205 */
[----:B--2---:R-:W-:-:S04]  /*11e0*/  IADD3 R4, P0, PT, R5, UR14, RZ ;  /* 0x0000000e05047c10 */ /* 0x004fc8000ff1e0ff */
[----:B------:R-:W-:Y:S01]  /*11f0*/  LEA.HI.X.SX32 R5, R5, UR15, 0x1, P0 ;  /* 0x0000000f05057c11 */ /* 0x000fe200080f0eff */
[----:B0-----:R-:W-:-:S04]  /*1200*/  IMAD.WIDE.U32 R2, R11, 0x4, R2 ;  /* 0x000000040b027825 */ /* 0x001fc800078e0002 */
[----:B------:R-:W2:Y:S04]  /*1210*/  LDG.E.U8 R4, desc[UR12][R4.64] ;  /* 0x0000000c04047981 */ /* 0x000ea8000c1e1100 */
[----:B------:R-:W3:Y:S01]  /*1220*/  LDG.E R2, desc[UR12][R2.64] ;  /* 0x0000000c02027981 */ /* 0x000ee2000c1e1900 */
[----:B--2---:R-:W-:-:S05]  /*1230*/  I2FP.F32.U32 R7, R4 ;  /* 0x0000000400077245 */ /* 0x004fca0000201000 */
[----:B---3--:R-:W-:-:S07]  /*1240*/  FFMA R24, R7, R2, R24 ;  /* 0x0000000207187223 */ /* 0x008fce0000000018 */
.L_x_48:
        /* <DEDUP_REMOVED lines=15> */
.L_x_45:
        /* <DEDUP_REMOVED lines=8> */
.L_x_54:
        /* <DEDUP_REMOVED lines=14> */
.L_x_53:
        /* <DEDUP_REMOVED lines=14> */
.L_x_55:
        /* <DEDUP_REMOVED lines=12> */
.L_x_56:
[----:B------:R-:W-:Y:S05]  /*1640*/  @P1 EXIT ;  /* 0x000000000000194d */ /* 0x000fea0003800000 */
[----:B------:R-:W0:Y:S01]  /*1650*/  LDCU.64 UR4, c[0x0][0x388] ;  /* 0x00007100ff0477ac */ /* 0x000e220008000a00 */
[----:B------:R-:W-:-:S05]  /*1660*/  IMAD R0, R0, R17, R4 ;  /* 0x0000001100007224 */ /* 0x000fca00078e0204 */
[----:B0-----:R-:W-:-:S04]  /*1670*/  IADD3 R2, P0, PT, R0, UR4, RZ ;  /* 0x0000000400027c10 */ /* 0x001fc8000ff1e0ff */
[----:B------:R-:W-:-:S05]  /*1680*/  LEA.HI.X.SX32 R3, R0, UR5, 0x1, P0 ;  /* 0x0000000500037c11 */ /* 0x000fca00080f0eff */
[----:B------:R-:W-:Y:S01]  /*1690*/  STG.E.U8 desc[UR12][R2.64], RZ ;  /* 0x000000ff02007986 */ /* 0x000fe2000c10110c */
[----:B------:R-:W-:Y:S05]  /*16a0*/  EXIT ;  /* 0x000000000000794d */ /* 0x000fea0003800000 */
.L_x_57:
        /* <DEDUP_REMOVED lines=13> */
.L_x_61:


//--------------------- .nv.shared._Z14separableConvYPhS_PKfiiii --------------------------
	.section	.nv.shared._Z14separableConvYPhS_PKfiiii,"aw",@nobits
	.sectionflags	@""
	.align	16
	.zero		1024


//--------------------- .nv.shared.reserved.0     --------------------------
	.section	.nv.shared.reserved.0,"aw",@nobits
	.weak		__nv_reservedSMEM_offset_0_alias
	.size		__nv_reservedSMEM_offset_0_alias, 0, 64
	.other		__nv_reservedSMEM_offset_0_alias,@"STO_CUDA_RESERVED_SHARED STV_DEFAULT"
__nv_reservedSMEM_offset_0_alias:
	.zero		0
	.zero		64


//--------------------- .nv.shared._Z14separableConvXPhS_PKfiiii --------------------------
	.section	.nv.shared._Z14separableConvXPhS_PKfiiii,"aw",@nobits
	.sectionflags	@""
	.align	16
	.zero		1024


//--------------------- .nv.shared._Z23convolutionKernelSharedPhS_PKfiiii --------------------------
	.section	.nv.shared._Z23convolutionKernelSharedPhS_PKfiiii,"aw",@nobits
	.sectionflags	@""
	.align	16
	.zero		1024


//--------------------- .nv.shared._Z22convolutionKernelNaivePhS_PKfiiii --------------------------
	.section	.nv.shared._Z22convolutionKernelNaivePhS_PKfiiii,"aw",@nobits
	.sectionflags	@""
	.align	16
	.zero		1024


//--------------------- .nv.constant0._Z14separableConvYPhS_PKfiiii --------------------------
	.section	.nv.constant0._Z14separableConvYPhS_PKfiiii,"a",@progbits
	.sectionflags	@""
	.align	4
.nv.constant0._Z14separableConvYPhS_PKfiiii:
	.zero		936


//--------------------- .nv.constant0._Z14separableConvXPhS_PKfiiii --------------------------
	.section	.nv.constant0._Z14separableConvXPhS_PKfiiii,"a",@progbits
	.sectionflags	@""
	.align	4
.nv.constant0._Z14separableConvXPhS_PKfiiii:
	.zero		936


//--------------------- .nv.constant0._Z23convolutionKernelSharedPhS_PKfiiii --------------------------
	.section	.nv.constant0._Z23convolutionKernelSharedPhS_PKfiiii,"a",@progbits
	.sectionflags	@""
	.align	4
.nv.constant0._Z23convolutionKernelSharedPhS_PKfiiii:
	.zero		936


//--------------------- .nv.constant0._Z22convolutionKernelNaivePhS_PKfiiii --------------------------
	.section	.nv.constant0._Z22convolutionKernelNaivePhS_PKfiiii,"a",@progbits
	.sectionflags	@""
	.align	4
.nv.constant0._Z22convolutionKernelNaivePhS_PKfiiii:
	.zero		936


//--------------------- SYMBOLS --------------------------

	.type		.nv.reservedSmem.offset0,@object
	.size		.nv.reservedSmem.offset0,0x4
	.type		.nv.reservedSmem.cap,@object
	.size		.nv.reservedSmem.cap,0x4
